//
// Generated by NVIDIA NVVM Compiler
//
// Compiler Build ID: CL-36424714
// Cuda compilation tools, release 13.0, V13.0.88
// Based on NVVM 20.0.0
//

.version 9.0
.target sm_100
.address_size 64

	// .globl	_Z13conv2D_layer1PfS_S_S_
// _ZZ13softmax_layerPfS_S_S_E7max_val has been demoted
// _ZZ13softmax_layerPfS_S_S_E3sum has been demoted

.visible .entry _Z13conv2D_layer1PfS_S_S_(
	.param .u64 .ptr .align 1 _Z13conv2D_layer1PfS_S_S__param_0,
	.param .u64 .ptr .align 1 _Z13conv2D_layer1PfS_S_S__param_1,
	.param .u64 .ptr .align 1 _Z13conv2D_layer1PfS_S_S__param_2,
	.param .u64 .ptr .align 1 _Z13conv2D_layer1PfS_S_S__param_3
)
{
	.reg .pred 	%p<8>;
	.reg .b32 	%r<15>;
	.reg .b32 	%f<93>;
	.reg .b64 	%rd<17>;

	ld.param.u64 	%rd1, [_Z13conv2D_layer1PfS_S_S__param_0];
	ld.param.u64 	%rd2, [_Z13conv2D_layer1PfS_S_S__param_1];
	ld.param.u64 	%rd3, [_Z13conv2D_layer1PfS_S_S__param_2];
	ld.param.u64 	%rd4, [_Z13conv2D_layer1PfS_S_S__param_3];
	mov.u32 	%r4, %tid.x;
	mov.u32 	%r5, %ctaid.x;
	mov.u32 	%r6, %ntid.x;
	mad.lo.s32 	%r1, %r5, %r6, %r4;
	mov.u32 	%r7, %tid.y;
	mov.u32 	%r8, %ctaid.y;
	mov.u32 	%r9, %ntid.y;
	mad.lo.s32 	%r10, %r8, %r9, %r7;
	mov.u32 	%r3, %ctaid.z;
	setp.gt.s32 	%p1, %r1, 23;
	setp.gt.u32 	%p2, %r10, 23;
	setp.gt.u32 	%p3, %r3, 5;
	or.pred  	%p4, %p2, %p3;
	or.pred  	%p5, %p4, %p1;
	@%p5 bra 	$L__BB0_2;
	cvta.to.global.u64 	%rd5, %rd3;
	cvta.to.global.u64 	%rd6, %rd4;
	cvta.to.global.u64 	%rd7, %rd1;
	cvta.to.global.u64 	%rd8, %rd2;
	mul.lo.s32 	%r11, %r3, 25;
	mad.lo.s32 	%r12, %r10, 28, %r1;
	mul.wide.s32 	%rd9, %r12, 4;
	add.s64 	%rd10, %rd7, %rd9;
	ld.global.f32 	%f1, [%rd10];
	mul.wide.u32 	%rd11, %r11, 4;
	add.s64 	%rd12, %rd8, %rd11;
	ld.global.f32 	%f2, [%rd12];
	fma.rn.f32 	%f3, %f1, %f2, 0f00000000;
	ld.global.f32 	%f4, [%rd10+4];
	ld.global.f32 	%f5, [%rd12+4];
	fma.rn.f32 	%f6, %f4, %f5, %f3;
	ld.global.f32 	%f7, [%rd10+8];
	ld.global.f32 	%f8, [%rd12+8];
	fma.rn.f32 	%f9, %f7, %f8, %f6;
	ld.global.f32 	%f10, [%rd10+12];
	ld.global.f32 	%f11, [%rd12+12];
	fma.rn.f32 	%f12, %f10, %f11, %f9;
	ld.global.f32 	%f13, [%rd10+16];
	ld.global.f32 	%f14, [%rd12+16];
	fma.rn.f32 	%f15, %f13, %f14, %f12;
	ld.global.f32 	%f16, [%rd10+112];
	ld.global.f32 	%f17, [%rd12+20];
	fma.rn.f32 	%f18, %f16, %f17, %f15;
	ld.global.f32 	%f19, [%rd10+116];
	ld.global.f32 	%f20, [%rd12+24];
	fma.rn.f32 	%f21, %f19, %f20, %f18;
	ld.global.f32 	%f22, [%rd10+120];
	ld.global.f32 	%f23, [%rd12+28];
	fma.rn.f32 	%f24, %f22, %f23, %f21;
	ld.global.f32 	%f25, [%rd10+124];
	ld.global.f32 	%f26, [%rd12+32];
	fma.rn.f32 	%f27, %f25, %f26, %f24;
	ld.global.f32 	%f28, [%rd10+128];
	ld.global.f32 	%f29, [%rd12+36];
	fma.rn.f32 	%f30, %f28, %f29, %f27;
	ld.global.f32 	%f31, [%rd10+224];
	ld.global.f32 	%f32, [%rd12+40];
	fma.rn.f32 	%f33, %f31, %f32, %f30;
	ld.global.f32 	%f34, [%rd10+228];
	ld.global.f32 	%f35, [%rd12+44];
	fma.rn.f32 	%f36, %f34, %f35, %f33;
	ld.global.f32 	%f37, [%rd10+232];
	ld.global.f32 	%f38, [%rd12+48];
	fma.rn.f32 	%f39, %f37, %f38, %f36;
	ld.global.f32 	%f40, [%rd10+236];
	ld.global.f32 	%f41, [%rd12+52];
	fma.rn.f32 	%f42, %f40, %f41, %f39;
	ld.global.f32 	%f43, [%rd10+240];
	ld.global.f32 	%f44, [%rd12+56];
	fma.rn.f32 	%f45, %f43, %f44, %f42;
	ld.global.f32 	%f46, [%rd10+336];
	ld.global.f32 	%f47, [%rd12+60];
	fma.rn.f32 	%f48, %f46, %f47, %f45;
	ld.global.f32 	%f49, [%rd10+340];
	ld.global.f32 	%f50, [%rd12+64];
	fma.rn.f32 	%f51, %f49, %f50, %f48;
	ld.global.f32 	%f52, [%rd10+344];
	ld.global.f32 	%f53, [%rd12+68];
	fma.rn.f32 	%f54, %f52, %f53, %f51;
	ld.global.f32 	%f55, [%rd10+348];
	ld.global.f32 	%f56, [%rd12+72];
	fma.rn.f32 	%f57, %f55, %f56, %f54;
	ld.global.f32 	%f58, [%rd10+352];
	ld.global.f32 	%f59, [%rd12+76];
	fma.rn.f32 	%f60, %f58, %f59, %f57;
	ld.global.f32 	%f61, [%rd10+448];
	ld.global.f32 	%f62, [%rd12+80];
	fma.rn.f32 	%f63, %f61, %f62, %f60;
	ld.global.f32 	%f64, [%rd10+452];
	ld.global.f32 	%f65, [%rd12+84];
	fma.rn.f32 	%f66, %f64, %f65, %f63;
	ld.global.f32 	%f67, [%rd10+456];
	ld.global.f32 	%f68, [%rd12+88];
	fma.rn.f32 	%f69, %f67, %f68, %f66;
	ld.global.f32 	%f70, [%rd10+460];
	ld.global.f32 	%f71, [%rd12+92];
	fma.rn.f32 	%f72, %f70, %f71, %f69;
	ld.global.f32 	%f73, [%rd10+464];
	ld.global.f32 	%f74, [%rd12+96];
	fma.rn.f32 	%f75, %f73, %f74, %f72;
	mul.wide.u32 	%rd13, %r3, 4;
	add.s64 	%rd14, %rd5, %rd13;
	ld.global.f32 	%f76, [%rd14];
	add.f32 	%f77, %f75, %f76;
	abs.f32 	%f78, %f77;
	mul.f32 	%f79, %f78, 0f4038AA3B;
	ex2.approx.ftz.f32 	%f80, %f79;
	add.f32 	%f81, %f80, 0f3F800000;
	rcp.approx.ftz.f32 	%f82, %f81;
	fma.rn.f32 	%f83, %f82, 0fC0000000, 0f3F800000;
	setp.ge.f32 	%p6, %f78, 0f41102CB4;
	selp.f32 	%f84, 0f3F800000, %f83, %p6;
	copysign.f32 	%f85, %f77, %f84;
	mul.f32 	%f86, %f77, %f77;
	fma.rn.f32 	%f87, %f86, 0f3C80F082, 0fBD563CAE;
	fma.rn.f32 	%f88, %f87, %f86, 0f3E085941;
	fma.rn.f32 	%f89, %f88, %f86, 0fBEAAA9ED;
	fma.rn.f32 	%f90, %f89, %f86, 0f00000000;
	fma.rn.f32 	%f91, %f90, %f77, %f77;
	setp.ge.f32 	%p7, %f78, 0f3F19999A;
	selp.f32 	%f92, %f85, %f91, %p7;
	mad.lo.s32 	%r13, %r3, 576, %r1;
	mad.lo.s32 	%r14, %r10, 24, %r13;
	mul.wide.s32 	%rd15, %r14, 4;
	add.s64 	%rd16, %rd6, %rd15;
	st.global.f32 	[%rd16], %f92;
$L__BB0_2:
	ret;

}
	// .globl	_Z16avgpool2D_layer1PfS_
.visible .entry _Z16avgpool2D_layer1PfS_(
	.param .u64 .ptr .align 1 _Z16avgpool2D_layer1PfS__param_0,
	.param .u64 .ptr .align 1 _Z16avgpool2D_layer1PfS__param_1
)
{
	.reg .pred 	%p<6>;
	.reg .b32 	%r<16>;
	.reg .b32 	%f<10>;
	.reg .b64 	%rd<9>;

	ld.param.u64 	%rd1, [_Z16avgpool2D_layer1PfS__param_0];
	ld.param.u64 	%rd2, [_Z16avgpool2D_layer1PfS__param_1];
	mov.u32 	%r4, %tid.x;
	mov.u32 	%r5, %ctaid.x;
	mov.u32 	%r6, %ntid.x;
	mad.lo.s32 	%r1, %r5, %r6, %r4;
	mov.u32 	%r7, %tid.y;
	mov.u32 	%r8, %ctaid.y;
	mov.u32 	%r9, %ntid.y;
	mad.lo.s32 	%r10, %r8, %r9, %r7;
	mov.u32 	%r3, %ctaid.z;
	setp.gt.s32 	%p1, %r1, 11;
	setp.gt.u32 	%p2, %r10, 11;
	setp.gt.u32 	%p3, %r3, 5;
	or.pred  	%p4, %p2, %p3;
	or.pred  	%p5, %p4, %p1;
	@%p5 bra 	$L__BB1_2;
	cvta.to.global.u64 	%rd3, %rd2;
	cvta.to.global.u64 	%rd4, %rd1;
	shl.b32 	%r11, %r1, 1;
	mad.lo.s32 	%r12, %r3, 576, %r11;
	mad.lo.s32 	%r13, %r10, 48, %r12;
	mul.wide.s32 	%rd5, %r13, 4;
	add.s64 	%rd6, %rd4, %rd5;
	ld.global.f32 	%f1, [%rd6];
	add.f32 	%f2, %f1, 0f00000000;
	ld.global.f32 	%f3, [%rd6+4];
	add.f32 	%f4, %f2, %f3;
	ld.global.f32 	%f5, [%rd6+96];
	add.f32 	%f6, %f4, %f5;
	ld.global.f32 	%f7, [%rd6+100];
	add.f32 	%f8, %f6, %f7;
	mul.f32 	%f9, %f8, 0f3E800000;
	mad.lo.s32 	%r14, %r3, 144, %r1;
	mad.lo.s32 	%r15, %r10, 12, %r14;
	mul.wide.s32 	%rd7, %r15, 4;
	add.s64 	%rd8, %rd3, %rd7;
	st.global.f32 	[%rd8], %f9;
$L__BB1_2:
	ret;

}
	// .globl	_Z13conv2D_layer2PfS_S_S_
.visible .entry _Z13conv2D_layer2PfS_S_S_(
	.param .u64 .ptr .align 1 _Z13conv2D_layer2PfS_S_S__param_0,
	.param .u64 .ptr .align 1 _Z13conv2D_layer2PfS_S_S__param_1,
	.param .u64 .ptr .align 1 _Z13conv2D_layer2PfS_S_S__param_2,
	.param .u64 .ptr .align 1 _Z13conv2D_layer2PfS_S_S__param_3
)
{
	.reg .pred 	%p<9>;
	.reg .b32 	%r<23>;
	.reg .b32 	%f<96>;
	.reg .b64 	%rd<22>;

	ld.param.u64 	%rd5, [_Z13conv2D_layer2PfS_S_S__param_0];
	ld.param.u64 	%rd6, [_Z13conv2D_layer2PfS_S_S__param_1];
	ld.param.u64 	%rd7, [_Z13conv2D_layer2PfS_S_S__param_2];
	ld.param.u64 	%rd8, [_Z13conv2D_layer2PfS_S_S__param_3];
	mov.u32 	%r9, %tid.x;
	mov.u32 	%r10, %ctaid.x;
	mov.u32 	%r11, %ntid.x;
	mad.lo.s32 	%r1, %r10, %r11, %r9;
	mov.u32 	%r12, %tid.y;
	mov.u32 	%r13, %ctaid.y;
	mov.u32 	%r14, %ntid.y;
	mad.lo.s32 	%r15, %r13, %r14, %r12;
	mov.u32 	%r3, %ctaid.z;
	setp.gt.s32 	%p1, %r1, 7;
	setp.gt.u32 	%p2, %r15, 7;
	setp.gt.u32 	%p3, %r3, 15;
	or.pred  	%p4, %p2, %p3;
	or.pred  	%p5, %p4, %p1;
	@%p5 bra 	$L__BB2_4;
	mul.wide.u32 	%rd9, %r3, 600;
	cvta.to.global.u64 	%rd10, %rd6;
	add.s64 	%rd11, %rd9, %rd10;
	add.s64 	%rd21, %rd11, 48;
	cvta.to.global.u64 	%rd12, %rd5;
	add.s64 	%rd2, %rd12, 104;
	mad.lo.s32 	%r21, %r15, 12, %r1;
	mov.f32 	%f95, 0f00000000;
	mov.b32 	%r22, 0;
$L__BB2_2:
	mul.wide.s32 	%rd13, %r21, 4;
	add.s64 	%rd14, %rd2, %rd13;
	ld.global.f32 	%f4, [%rd14+-104];
	ld.global.f32 	%f5, [%rd21+-48];
	fma.rn.f32 	%f6, %f4, %f5, %f95;
	ld.global.f32 	%f7, [%rd14+-100];
	ld.global.f32 	%f8, [%rd21+-44];
	fma.rn.f32 	%f9, %f7, %f8, %f6;
	ld.global.f32 	%f10, [%rd14+-96];
	ld.global.f32 	%f11, [%rd21+-40];
	fma.rn.f32 	%f12, %f10, %f11, %f9;
	ld.global.f32 	%f13, [%rd14+-92];
	ld.global.f32 	%f14, [%rd21+-36];
	fma.rn.f32 	%f15, %f13, %f14, %f12;
	ld.global.f32 	%f16, [%rd14+-88];
	ld.global.f32 	%f17, [%rd21+-32];
	fma.rn.f32 	%f18, %f16, %f17, %f15;
	ld.global.f32 	%f19, [%rd14+-56];
	ld.global.f32 	%f20, [%rd21+-28];
	fma.rn.f32 	%f21, %f19, %f20, %f18;
	ld.global.f32 	%f22, [%rd14+-52];
	ld.global.f32 	%f23, [%rd21+-24];
	fma.rn.f32 	%f24, %f22, %f23, %f21;
	ld.global.f32 	%f25, [%rd14+-48];
	ld.global.f32 	%f26, [%rd21+-20];
	fma.rn.f32 	%f27, %f25, %f26, %f24;
	ld.global.f32 	%f28, [%rd14+-44];
	ld.global.f32 	%f29, [%rd21+-16];
	fma.rn.f32 	%f30, %f28, %f29, %f27;
	ld.global.f32 	%f31, [%rd14+-40];
	ld.global.f32 	%f32, [%rd21+-12];
	fma.rn.f32 	%f33, %f31, %f32, %f30;
	ld.global.f32 	%f34, [%rd14+-8];
	ld.global.f32 	%f35, [%rd21+-8];
	fma.rn.f32 	%f36, %f34, %f35, %f33;
	ld.global.f32 	%f37, [%rd14+-4];
	ld.global.f32 	%f38, [%rd21+-4];
	fma.rn.f32 	%f39, %f37, %f38, %f36;
	ld.global.f32 	%f40, [%rd14];
	ld.global.f32 	%f41, [%rd21];
	fma.rn.f32 	%f42, %f40, %f41, %f39;
	ld.global.f32 	%f43, [%rd14+4];
	ld.global.f32 	%f44, [%rd21+4];
	fma.rn.f32 	%f45, %f43, %f44, %f42;
	ld.global.f32 	%f46, [%rd14+8];
	ld.global.f32 	%f47, [%rd21+8];
	fma.rn.f32 	%f48, %f46, %f47, %f45;
	ld.global.f32 	%f49, [%rd14+40];
	ld.global.f32 	%f50, [%rd21+12];
	fma.rn.f32 	%f51, %f49, %f50, %f48;
	ld.global.f32 	%f52, [%rd14+44];
	ld.global.f32 	%f53, [%rd21+16];
	fma.rn.f32 	%f54, %f52, %f53, %f51;
	ld.global.f32 	%f55, [%rd14+48];
	ld.global.f32 	%f56, [%rd21+20];
	fma.rn.f32 	%f57, %f55, %f56, %f54;
	ld.global.f32 	%f58, [%rd14+52];
	ld.global.f32 	%f59, [%rd21+24];
	fma.rn.f32 	%f60, %f58, %f59, %f57;
	ld.global.f32 	%f61, [%rd14+56];
	ld.global.f32 	%f62, [%rd21+28];
	fma.rn.f32 	%f63, %f61, %f62, %f60;
	ld.global.f32 	%f64, [%rd14+88];
	ld.global.f32 	%f65, [%rd21+32];
	fma.rn.f32 	%f66, %f64, %f65, %f63;
	ld.global.f32 	%f67, [%rd14+92];
	ld.global.f32 	%f68, [%rd21+36];
	fma.rn.f32 	%f69, %f67, %f68, %f66;
	ld.global.f32 	%f70, [%rd14+96];
	ld.global.f32 	%f71, [%rd21+40];
	fma.rn.f32 	%f72, %f70, %f71, %f69;
	ld.global.f32 	%f73, [%rd14+100];
	ld.global.f32 	%f74, [%rd21+44];
	fma.rn.f32 	%f75, %f73, %f74, %f72;
	ld.global.f32 	%f76, [%rd14+104];
	ld.global.f32 	%f77, [%rd21+48];
	fma.rn.f32 	%f95, %f76, %f77, %f75;
	add.s32 	%r22, %r22, 1;
	add.s64 	%rd21, %rd21, 100;
	add.s32 	%r21, %r21, 144;
	setp.ne.s32 	%p6, %r22, 6;
	@%p6 bra 	$L__BB2_2;
	cvta.to.global.u64 	%rd15, %rd7;
	mul.wide.u32 	%rd16, %r3, 4;
	add.s64 	%rd17, %rd15, %rd16;
	ld.global.f32 	%f78, [%rd17];
	add.f32 	%f79, %f95, %f78;
	abs.f32 	%f80, %f79;
	mul.f32 	%f81, %f80, 0f4038AA3B;
	ex2.approx.ftz.f32 	%f82, %f81;
	add.f32 	%f83, %f82, 0f3F800000;
	rcp.approx.ftz.f32 	%f84, %f83;
	fma.rn.f32 	%f85, %f84, 0fC0000000, 0f3F800000;
	setp.ge.f32 	%p7, %f80, 0f41102CB4;
	selp.f32 	%f86, 0f3F800000, %f85, %p7;
	copysign.f32 	%f87, %f79, %f86;
	mul.f32 	%f88, %f79, %f79;
	fma.rn.f32 	%f89, %f88, 0f3C80F082, 0fBD563CAE;
	fma.rn.f32 	%f90, %f89, %f88, 0f3E085941;
	fma.rn.f32 	%f91, %f90, %f88, 0fBEAAA9ED;
	fma.rn.f32 	%f92, %f91, %f88, 0f00000000;
	fma.rn.f32 	%f93, %f92, %f79, %f79;
	setp.ge.f32 	%p8, %f80, 0f3F19999A;
	selp.f32 	%f94, %f87, %f93, %p8;
	shl.b32 	%r17, %r3, 6;
	shl.b32 	%r18, %r15, 3;
	add.s32 	%r19, %r1, %r17;
	add.s32 	%r20, %r19, %r18;
	cvta.to.global.u64 	%rd18, %rd8;
	mul.wide.s32 	%rd19, %r20, 4;
	add.s64 	%rd20, %rd18, %rd19;
	st.global.f32 	[%rd20], %f94;
$L__BB2_4:
	ret;

}
	// .globl	_Z16avgpool2D_layer2PfS_
.visible .entry _Z16avgpool2D_layer2PfS_(
	.param .u64 .ptr .align 1 _Z16avgpool2D_layer2PfS__param_0,
	.param .u64 .ptr .align 1 _Z16avgpool2D_layer2PfS__param_1
)
{
	.reg .pred 	%p<6>;
	.reg .b32 	%r<20>;
	.reg .b32 	%f<10>;
	.reg .b64 	%rd<9>;

	ld.param.u64 	%rd1, [_Z16avgpool2D_layer2PfS__param_0];
	ld.param.u64 	%rd2, [_Z16avgpool2D_layer2PfS__param_1];
	mov.u32 	%r4, %tid.x;
	mov.u32 	%r5, %ctaid.x;
	mov.u32 	%r6, %ntid.x;
	mad.lo.s32 	%r1, %r5, %r6, %r4;
	mov.u32 	%r7, %tid.y;
	mov.u32 	%r8, %ctaid.y;
	mov.u32 	%r9, %ntid.y;
	mad.lo.s32 	%r10, %r8, %r9, %r7;
	mov.u32 	%r3, %ctaid.z;
	setp.gt.s32 	%p1, %r1, 3;
	setp.gt.u32 	%p2, %r10, 3;
	setp.gt.u32 	%p3, %r3, 15;
	or.pred  	%p4, %p2, %p3;
	or.pred  	%p5, %p4, %p1;
	@%p5 bra 	$L__BB3_2;
	cvta.to.global.u64 	%rd3, %rd2;
	cvta.to.global.u64 	%rd4, %rd1;
	shl.b32 	%r11, %r3, 6;
	shl.b32 	%r12, %r10, 4;
	shl.b32 	%r13, %r1, 1;
	add.s32 	%r14, %r12, %r11;
	add.s32 	%r15, %r14, %r13;
	mul.wide.s32 	%rd5, %r15, 4;
	add.s64 	%rd6, %rd4, %rd5;
	ld.global.f32 	%f1, [%rd6];
	add.f32 	%f2, %f1, 0f00000000;
	ld.global.f32 	%f3, [%rd6+4];
	add.f32 	%f4, %f2, %f3;
	ld.global.f32 	%f5, [%rd6+32];
	add.f32 	%f6, %f4, %f5;
	ld.global.f32 	%f7, [%rd6+36];
	add.f32 	%f8, %f6, %f7;
	mul.f32 	%f9, %f8, 0f3E800000;
	shl.b32 	%r16, %r3, 4;
	shl.b32 	%r17, %r10, 2;
	add.s32 	%r18, %r1, %r16;
	add.s32 	%r19, %r18, %r17;
	mul.wide.s32 	%rd7, %r19, 4;
	add.s64 	%rd8, %rd3, %rd7;
	st.global.f32 	[%rd8], %f9;
$L__BB3_2:
	ret;

}
	// .globl	_Z7flattenPfS_
.visible .entry _Z7flattenPfS_(
	.param .u64 .ptr .align 1 _Z7flattenPfS__param_0,
	.param .u64 .ptr .align 1 _Z7flattenPfS__param_1
)
{
	.reg .pred 	%p<2>;
	.reg .b16 	%rs<10>;
	.reg .b32 	%r<15>;
	.reg .b32 	%f<2>;
	.reg .b64 	%rd<9>;

	ld.param.u64 	%rd1, [_Z7flattenPfS__param_0];
	ld.param.u64 	%rd2, [_Z7flattenPfS__param_1];
	mov.u32 	%r2, %tid.x;
	mov.u32 	%r3, %ctaid.x;
	mov.u32 	%r4, %ntid.x;
	mad.lo.s32 	%r1, %r3, %r4, %r2;
	setp.gt.s32 	%p1, %r1, 399;
	@%p1 bra 	$L__BB4_2;
	cvta.to.global.u64 	%rd3, %rd1;
	cvta.to.global.u64 	%rd4, %rd2;
	shr.s32 	%r5, %r1, 31;
	shr.u32 	%r6, %r5, 28;
	add.s32 	%r7, %r1, %r6;
	and.b32  	%r8, %r7, -16;
	sub.s32 	%r9, %r1, %r8;
	cvt.u16.u32 	%rs1, %r9;
	cvt.s8.s32 	%rs2, %r9;
	shr.u16 	%rs3, %rs2, 13;
	and.b16  	%rs4, %rs3, 3;
	add.s16 	%rs5, %rs1, %rs4;
	cvt.s16.s8 	%rs6, %rs5;
	shr.s16 	%rs7, %rs6, 2;
	and.b16  	%rs8, %rs5, 252;
	sub.s16 	%rs9, %rs1, %rs8;
	cvt.u32.u16 	%r10, %rs9;
	cvt.s32.s8 	%r11, %r10;
	mul.wide.s16 	%r12, %rs7, 4;
	add.s32 	%r13, %r8, %r11;
	add.s32 	%r14, %r13, %r12;
	mul.wide.s32 	%rd5, %r14, 4;
	add.s64 	%rd6, %rd3, %rd5;
	ld.global.f32 	%f1, [%rd6];
	mul.wide.s32 	%rd7, %r1, 4;
	add.s64 	%rd8, %rd4, %rd7;
	st.global.f32 	[%rd8], %f1;
$L__BB4_2:
	ret;

}
	// .globl	_Z11dense_layerPfS_S_S_ii
.visible .entry _Z11dense_layerPfS_S_S_ii(
	.param .u64 .ptr .align 1 _Z11dense_layerPfS_S_S_ii_param_0,
	.param .u64 .ptr .align 1 _Z11dense_layerPfS_S_S_ii_param_1,
	.param .u64 .ptr .align 1 _Z11dense_layerPfS_S_S_ii_param_2,
	.param .u64 .ptr .align 1 _Z11dense_layerPfS_S_S_ii_param_3,
	.param .u32 _Z11dense_layerPfS_S_S_ii_param_4,
	.param .u32 _Z11dense_layerPfS_S_S_ii_param_5
)
{
	.reg .pred 	%p<13>;
	.reg .b32 	%r<38>;
	.reg .b32 	%f<129>;
	.reg .b64 	%rd<34>;

	ld.param.u64 	%rd12, [_Z11dense_layerPfS_S_S_ii_param_0];
	ld.param.u64 	%rd13, [_Z11dense_layerPfS_S_S_ii_param_1];
	ld.param.u64 	%rd10, [_Z11dense_layerPfS_S_S_ii_param_2];
	ld.param.u64 	%rd11, [_Z11dense_layerPfS_S_S_ii_param_3];
	ld.param.u32 	%r23, [_Z11dense_layerPfS_S_S_ii_param_4];
	ld.param.u32 	%r24, [_Z11dense_layerPfS_S_S_ii_param_5];
	cvta.to.global.u64 	%rd1, %rd13;
	cvta.to.global.u64 	%rd2, %rd12;
	mov.u32 	%r25, %tid.x;
	mov.u32 	%r26, %ctaid.x;
	mov.u32 	%r27, %ntid.x;
	mad.lo.s32 	%r1, %r26, %r27, %r25;
	setp.ge.s32 	%p1, %r1, %r24;
	@%p1 bra 	$L__BB5_15;
	setp.lt.s32 	%p2, %r23, 1;
	mov.f32 	%f128, 0f00000000;
	@%p2 bra 	$L__BB5_14;
	mul.lo.s32 	%r2, %r23, %r1;
	and.b32  	%r3, %r23, 15;
	setp.lt.u32 	%p3, %r23, 16;
	mov.f32 	%f128, 0f00000000;
	mov.b32 	%r34, 0;
	@%p3 bra 	$L__BB5_5;
	and.b32  	%r34, %r23, 2147483632;
	neg.s32 	%r32, %r34;
	add.s64 	%rd32, %rd2, 32;
	add.s64 	%rd4, %rd1, 32;
	mov.f32 	%f128, 0f00000000;
	mov.u32 	%r31, %r2;
$L__BB5_4:
	.pragma "nounroll";
	mul.wide.s32 	%rd14, %r31, 4;
	add.s64 	%rd15, %rd4, %rd14;
	ld.global.f32 	%f18, [%rd32+-32];
	ld.global.f32 	%f19, [%rd15+-32];
	fma.rn.f32 	%f20, %f18, %f19, %f128;
	ld.global.f32 	%f21, [%rd32+-28];
	ld.global.f32 	%f22, [%rd15+-28];
	fma.rn.f32 	%f23, %f21, %f22, %f20;
	ld.global.f32 	%f24, [%rd32+-24];
	ld.global.f32 	%f25, [%rd15+-24];
	fma.rn.f32 	%f26, %f24, %f25, %f23;
	ld.global.f32 	%f27, [%rd32+-20];
	ld.global.f32 	%f28, [%rd15+-20];
	fma.rn.f32 	%f29, %f27, %f28, %f26;
	ld.global.f32 	%f30, [%rd32+-16];
	ld.global.f32 	%f31, [%rd15+-16];
	fma.rn.f32 	%f32, %f30, %f31, %f29;
	ld.global.f32 	%f33, [%rd32+-12];
	ld.global.f32 	%f34, [%rd15+-12];
	fma.rn.f32 	%f35, %f33, %f34, %f32;
	ld.global.f32 	%f36, [%rd32+-8];
	ld.global.f32 	%f37, [%rd15+-8];
	fma.rn.f32 	%f38, %f36, %f37, %f35;
	ld.global.f32 	%f39, [%rd32+-4];
	ld.global.f32 	%f40, [%rd15+-4];
	fma.rn.f32 	%f41, %f39, %f40, %f38;
	ld.global.f32 	%f42, [%rd32];
	ld.global.f32 	%f43, [%rd15];
	fma.rn.f32 	%f44, %f42, %f43, %f41;
	ld.global.f32 	%f45, [%rd32+4];
	ld.global.f32 	%f46, [%rd15+4];
	fma.rn.f32 	%f47, %f45, %f46, %f44;
	ld.global.f32 	%f48, [%rd32+8];
	ld.global.f32 	%f49, [%rd15+8];
	fma.rn.f32 	%f50, %f48, %f49, %f47;
	ld.global.f32 	%f51, [%rd32+12];
	ld.global.f32 	%f52, [%rd15+12];
	fma.rn.f32 	%f53, %f51, %f52, %f50;
	ld.global.f32 	%f54, [%rd32+16];
	ld.global.f32 	%f55, [%rd15+16];
	fma.rn.f32 	%f56, %f54, %f55, %f53;
	ld.global.f32 	%f57, [%rd32+20];
	ld.global.f32 	%f58, [%rd15+20];
	fma.rn.f32 	%f59, %f57, %f58, %f56;
	ld.global.f32 	%f60, [%rd32+24];
	ld.global.f32 	%f61, [%rd15+24];
	fma.rn.f32 	%f62, %f60, %f61, %f59;
	ld.global.f32 	%f63, [%rd32+28];
	ld.global.f32 	%f64, [%rd15+28];
	fma.rn.f32 	%f128, %f63, %f64, %f62;
	add.s32 	%r32, %r32, 16;
	add.s64 	%rd32, %rd32, 64;
	add.s32 	%r31, %r31, 16;
	setp.ne.s32 	%p4, %r32, 0;
	@%p4 bra 	$L__BB5_4;
$L__BB5_5:
	setp.eq.s32 	%p5, %r3, 0;
	@%p5 bra 	$L__BB5_14;
	and.b32  	%r11, %r23, 7;
	setp.lt.u32 	%p6, %r3, 8;
	@%p6 bra 	$L__BB5_8;
	mul.wide.u32 	%rd16, %r34, 4;
	add.s64 	%rd17, %rd2, %rd16;
	ld.global.f32 	%f66, [%rd17];
	add.s32 	%r29, %r34, %r2;
	mul.wide.s32 	%rd18, %r29, 4;
	add.s64 	%rd19, %rd1, %rd18;
	ld.global.f32 	%f67, [%rd19];
	fma.rn.f32 	%f68, %f66, %f67, %f128;
	ld.global.f32 	%f69, [%rd17+4];
	ld.global.f32 	%f70, [%rd19+4];
	fma.rn.f32 	%f71, %f69, %f70, %f68;
	ld.global.f32 	%f72, [%rd17+8];
	ld.global.f32 	%f73, [%rd19+8];
	fma.rn.f32 	%f74, %f72, %f73, %f71;
	ld.global.f32 	%f75, [%rd17+12];
	ld.global.f32 	%f76, [%rd19+12];
	fma.rn.f32 	%f77, %f75, %f76, %f74;
	ld.global.f32 	%f78, [%rd17+16];
	ld.global.f32 	%f79, [%rd19+16];
	fma.rn.f32 	%f80, %f78, %f79, %f77;
	ld.global.f32 	%f81, [%rd17+20];
	ld.global.f32 	%f82, [%rd19+20];
	fma.rn.f32 	%f83, %f81, %f82, %f80;
	ld.global.f32 	%f84, [%rd17+24];
	ld.global.f32 	%f85, [%rd19+24];
	fma.rn.f32 	%f86, %f84, %f85, %f83;
	ld.global.f32 	%f87, [%rd17+28];
	ld.global.f32 	%f88, [%rd19+28];
	fma.rn.f32 	%f128, %f87, %f88, %f86;
	add.s32 	%r34, %r34, 8;
$L__BB5_8:
	setp.eq.s32 	%p7, %r11, 0;
	@%p7 bra 	$L__BB5_14;
	and.b32  	%r14, %r23, 3;
	setp.lt.u32 	%p8, %r11, 4;
	@%p8 bra 	$L__BB5_11;
	mul.wide.u32 	%rd20, %r34, 4;
	add.s64 	%rd21, %rd2, %rd20;
	ld.global.f32 	%f90, [%rd21];
	add.s32 	%r30, %r34, %r2;
	mul.wide.s32 	%rd22, %r30, 4;
	add.s64 	%rd23, %rd1, %rd22;
	ld.global.f32 	%f91, [%rd23];
	fma.rn.f32 	%f92, %f90, %f91, %f128;
	ld.global.f32 	%f93, [%rd21+4];
	ld.global.f32 	%f94, [%rd23+4];
	fma.rn.f32 	%f95, %f93, %f94, %f92;
	ld.global.f32 	%f96, [%rd21+8];
	ld.global.f32 	%f97, [%rd23+8];
	fma.rn.f32 	%f98, %f96, %f97, %f95;
	ld.global.f32 	%f99, [%rd21+12];
	ld.global.f32 	%f100, [%rd23+12];
	fma.rn.f32 	%f128, %f99, %f100, %f98;
	add.s32 	%r34, %r34, 4;
$L__BB5_11:
	setp.eq.s32 	%p9, %r14, 0;
	@%p9 bra 	$L__BB5_14;
	add.s32 	%r37, %r34, %r2;
	mul.wide.u32 	%rd24, %r34, 4;
	add.s64 	%rd33, %rd2, %rd24;
	neg.s32 	%r36, %r14;
$L__BB5_13:
	.pragma "nounroll";
	mul.wide.s32 	%rd25, %r37, 4;
	add.s64 	%rd26, %rd1, %rd25;
	ld.global.f32 	%f101, [%rd33];
	ld.global.f32 	%f102, [%rd26];
	fma.rn.f32 	%f128, %f101, %f102, %f128;
	add.s32 	%r37, %r37, 1;
	add.s64 	%rd33, %rd33, 4;
	add.s32 	%r36, %r36, 1;
	setp.ne.s32 	%p10, %r36, 0;
	@%p10 bra 	$L__BB5_13;
$L__BB5_14:
	cvta.to.global.u64 	%rd27, %rd10;
	mul.wide.s32 	%rd28, %r1, 4;
	add.s64 	%rd29, %rd27, %rd28;
	ld.global.f32 	%f103, [%rd29];
	add.f32 	%f104, %f128, %f103;
	abs.f32 	%f105, %f104;
	mul.f32 	%f106, %f105, 0f4038AA3B;
	ex2.approx.ftz.f32 	%f107, %f106;
	add.f32 	%f108, %f107, 0f3F800000;
	rcp.approx.ftz.f32 	%f109, %f108;
	fma.rn.f32 	%f110, %f109, 0fC0000000, 0f3F800000;
	setp.ge.f32 	%p11, %f105, 0f41102CB4;
	selp.f32 	%f111, 0f3F800000, %f110, %p11;
	copysign.f32 	%f112, %f104, %f111;
	mul.f32 	%f113, %f104, %f104;
	fma.rn.f32 	%f114, %f113, 0f3C80F082, 0fBD563CAE;
	fma.rn.f32 	%f115, %f114, %f113, 0f3E085941;
	fma.rn.f32 	%f116, %f115, %f113, 0fBEAAA9ED;
	fma.rn.f32 	%f117, %f116, %f113, 0f00000000;
	fma.rn.f32 	%f118, %f117, %f104, %f104;
	setp.ge.f32 	%p12, %f105, 0f3F19999A;
	selp.f32 	%f119, %f112, %f118, %p12;
	cvta.to.global.u64 	%rd30, %rd11;
	add.s64 	%rd31, %rd30, %rd28;
	st.global.f32 	[%rd31], %f119;
$L__BB5_15:
	ret;

}
	// .globl	_Z13softmax_layerPfS_S_S_
.visible .entry _Z13softmax_layerPfS_S_S_(
	.param .u64 .ptr .align 1 _Z13softmax_layerPfS_S_S__param_0,
	.param .u64 .ptr .align 1 _Z13softmax_layerPfS_S_S__param_1,
	.param .u64 .ptr .align 1 _Z13softmax_layerPfS_S_S__param_2,
	.param .u64 .ptr .align 1 _Z13softmax_layerPfS_S_S__param_3
)
{
	.reg .pred 	%p<8>;
	.reg .b32 	%r<16>;
	.reg .b32 	%f<76>;
	.reg .b64 	%rd<36>;
	// demoted variable
	.shared .align 4 .f32 _ZZ13softmax_layerPfS_S_S_E7max_val;
	// demoted variable
	.shared .align 4 .f32 _ZZ13softmax_layerPfS_S_S_E3sum;
	ld.param.u64 	%rd18, [_Z13softmax_layerPfS_S_S__param_0];
	ld.param.u64 	%rd19, [_Z13softmax_layerPfS_S_S__param_1];
	ld.param.u64 	%rd20, [_Z13softmax_layerPfS_S_S__param_2];
	ld.param.u64 	%rd21, [_Z13softmax_layerPfS_S_S__param_3];
	cvta.to.global.u64 	%rd1, %rd19;
	cvta.to.global.u64 	%rd2, %rd18;
	cvta.to.global.u64 	%rd3, %rd21;
	cvta.to.global.u64 	%rd4, %rd20;
	mov.u32 	%r1, %tid.x;
	setp.ne.s32 	%p1, %r1, 0;
	@%p1 bra 	$L__BB6_6;
	add.s64 	%rd5, %rd2, 8;
	add.s64 	%rd6, %rd1, 8;
	mov.b32 	%r13, 0;
	mov.f32 	%f73, 0fFF800000;
$L__BB6_2:
	mul.wide.u32 	%rd22, %r13, 336;
	add.s64 	%rd32, %rd6, %rd22;
	mov.f32 	%f74, 0f00000000;
	mov.b32 	%r14, 0;
	mov.u64 	%rd33, %rd5;
$L__BB6_3:
	ld.global.f32 	%f9, [%rd33+-8];
	ld.global.f32 	%f10, [%rd32+-8];
	fma.rn.f32 	%f11, %f9, %f10, %f74;
	ld.global.f32 	%f12, [%rd33+-4];
	ld.global.f32 	%f13, [%rd32+-4];
	fma.rn.f32 	%f14, %f12, %f13, %f11;
	ld.global.f32 	%f15, [%rd33];
	ld.global.f32 	%f16, [%rd32];
	fma.rn.f32 	%f17, %f15, %f16, %f14;
	ld.global.f32 	%f18, [%rd33+4];
	ld.global.f32 	%f19, [%rd32+4];
	fma.rn.f32 	%f74, %f18, %f19, %f17;
	add.s32 	%r14, %r14, 4;
	add.s64 	%rd33, %rd33, 16;
	add.s64 	%rd32, %rd32, 16;
	setp.ne.s32 	%p2, %r14, 84;
	@%p2 bra 	$L__BB6_3;
	mul.wide.u32 	%rd23, %r13, 4;
	add.s64 	%rd24, %rd4, %rd23;
	ld.global.f32 	%f20, [%rd24];
	add.f32 	%f21, %f74, %f20;
	max.f32 	%f73, %f73, %f21;
	add.s32 	%r13, %r13, 1;
	setp.ne.s32 	%p3, %r13, 10;
	@%p3 bra 	$L__BB6_2;
	st.shared.f32 	[_ZZ13softmax_layerPfS_S_S_E7max_val], %f73;
$L__BB6_6:
	bar.sync 	0;
	setp.gt.u32 	%p4, %r1, 9;
	@%p4 bra 	$L__BB6_10;
	add.s64 	%rd35, %rd2, 8;
	mul.wide.u32 	%rd25, %r1, 336;
	add.s64 	%rd26, %rd25, %rd1;
	add.s64 	%rd34, %rd26, 8;
	mov.f32 	%f75, 0f00000000;
	mov.b32 	%r15, 0;
$L__BB6_8:
	ld.global.f32 	%f23, [%rd35+-8];
	ld.global.f32 	%f24, [%rd34+-8];
	fma.rn.f32 	%f25, %f23, %f24, %f75;
	ld.global.f32 	%f26, [%rd35+-4];
	ld.global.f32 	%f27, [%rd34+-4];
	fma.rn.f32 	%f28, %f26, %f27, %f25;
	ld.global.f32 	%f29, [%rd35];
	ld.global.f32 	%f30, [%rd34];
	fma.rn.f32 	%f31, %f29, %f30, %f28;
	ld.global.f32 	%f32, [%rd35+4];
	ld.global.f32 	%f33, [%rd34+4];
	fma.rn.f32 	%f75, %f32, %f33, %f31;
	add.s32 	%r15, %r15, 4;
	add.s64 	%rd35, %rd35, 16;
	add.s64 	%rd34, %rd34, 16;
	setp.ne.s32 	%p5, %r15, 84;
	@%p5 bra 	$L__BB6_8;
	mul.wide.u32 	%rd27, %r1, 4;
	add.s64 	%rd28, %rd4, %rd27;
	ld.global.f32 	%f34, [%rd28];
	add.f32 	%f35, %f75, %f34;
	ld.shared.f32 	%f36, [_ZZ13softmax_layerPfS_S_S_E7max_val];
	sub.f32 	%f37, %f35, %f36;
	fma.rn.f32 	%f38, %f37, 0f3BBB989D, 0f3F000000;
	cvt.sat.f32.f32 	%f39, %f38;
	mov.f32 	%f40, 0f4B400001;
	mov.f32 	%f41, 0f437C0000;
	fma.rm.f32 	%f42, %f39, %f41, %f40;
	add.f32 	%f43, %f42, 0fCB40007F;
	neg.f32 	%f44, %f43;
	fma.rn.f32 	%f45, %f37, 0f3FB8AA3B, %f44;
	fma.rn.f32 	%f46, %f37, 0f32A57060, %f45;
	mov.b32 	%r11, %f42;
	shl.b32 	%r12, %r11, 23;
	mov.b32 	%f47, %r12;
	ex2.approx.ftz.f32 	%f48, %f46;
	mul.f32 	%f49, %f48, %f47;
	add.s64 	%rd29, %rd3, %rd27;
	st.global.f32 	[%rd29], %f49;
$L__BB6_10:
	setp.ne.s32 	%p6, %r1, 0;
	bar.sync 	0;
	@%p6 bra 	$L__BB6_12;
	ld.global.f32 	%f50, [%rd3];
	add.f32 	%f51, %f50, 0f00000000;
	ld.global.f32 	%f52, [%rd3+4];
	add.f32 	%f53, %f52, %f51;
	ld.global.f32 	%f54, [%rd3+8];
	add.f32 	%f55, %f54, %f53;
	ld.global.f32 	%f56, [%rd3+12];
	add.f32 	%f57, %f56, %f55;
	ld.global.f32 	%f58, [%rd3+16];
	add.f32 	%f59, %f58, %f57;
	ld.global.f32 	%f60, [%rd3+20];
	add.f32 	%f61, %f60, %f59;
	ld.global.f32 	%f62, [%rd3+24];
	add.f32 	%f63, %f62, %f61;
	ld.global.f32 	%f64, [%rd3+28];
	add.f32 	%f65, %f64, %f63;
	ld.global.f32 	%f66, [%rd3+32];
	add.f32 	%f67, %f66, %f65;
	ld.global.f32 	%f68, [%rd3+36];
	add.f32 	%f69, %f68, %f67;
	st.shared.f32 	[_ZZ13softmax_layerPfS_S_S_E3sum], %f69;
$L__BB6_12:
	setp.gt.u32 	%p7, %r1, 9;
	bar.sync 	0;
	@%p7 bra 	$L__BB6_14;
	mul.wide.u32 	%rd30, %r1, 4;
	add.s64 	%rd31, %rd3, %rd30;
	ld.global.f32 	%f70, [%rd31];
	ld.shared.f32 	%f71, [_ZZ13softmax_layerPfS_S_S_E3sum];
	div.rn.f32 	%f72, %f70, %f71;
	st.global.f32 	[%rd31], %f72;
$L__BB6_14:
	ret;

}


// ===== COMPILED SASS (sm_100) =====

	.target	sm_100

	.elftype	@"ET_EXEC"


//--------------------- .note.nv.tkinfo           --------------------------
	.section	.note.nv.tkinfo,"",@"SHT_NOTE"
	.sectionflags	@"SHF_NOTE_NV_TKINFO"
	.tkinfo
        /*0018*/ 	.word	0x00000002
        /*0030*/ 	.string	""
        /*0030*/ 	.string	"ptxas"
        /*0030*/ 	.string	"Cuda compilation tools, release 13.0, V13.0.88"
        /*0030*/ 	.string	"Build cuda_13.0.r13.0/compiler.36424714_0"
        /*0030*/ 	.string	"-arch sm_100 -m 64 "



//--------------------- .note.nv.cuinfo           --------------------------
	.section	.note.nv.cuinfo,"",@"SHT_NOTE"
	.sectionflags	@"SHF_NOTE_NV_CUINFO"
        /*0018*/ 	.short	0x0002
        /*001a*/ 	.short	0x0064
        /*001c*/ 	.short	0x0082
	.zero		2


//--------------------- .nv.info                  --------------------------
	.section	.nv.info,"",@"SHT_CUDA_INFO"
	.align	4


	//----- nvinfo : EIATTR_REGCOUNT
	.align		4
        /*0000*/ 	.byte	0x04, 0x2f
        /*0002*/ 	.short	(.L_1 - .L_0)
	.align		4
.L_0:
        /*0004*/ 	.word	index@(_Z13conv2D_layer1PfS_S_S_)
        /*0008*/ 	.word	0x00000020


	//----- nvinfo : EIATTR_FRAME_SIZE
	.align		4
.L_1:
        /*000c*/ 	.byte	0x04, 0x11
        /*000e*/ 	.short	(.L_3 - .L_2)
	.align		4
.L_2:
        /*0010*/ 	.word	index@(_Z13conv2D_layer1PfS_S_S_)
        /*0014*/ 	.word	0x00000000


	//----- nvinfo : EIATTR_REGCOUNT
	.align		4
.L_3:
        /*0018*/ 	.byte	0x04, 0x2f
        /*001a*/ 	.short	(.L_5 - .L_4)
	.align		4
.L_4:
        /*001c*/ 	.word	index@(_Z16avgpool2D_layer1PfS_)
        /*0020*/ 	.word	0x0000000f


	//----- nvinfo : EIATTR_FRAME_SIZE
	.align		4
.L_5:
        /*0024*/ 	.byte	0x04, 0x11
        /*0026*/ 	.short	(.L_7 - .L_6)
	.align		4
.L_6:
        /*0028*/ 	.word	index@(_Z16avgpool2D_layer1PfS_)
        /*002c*/ 	.word	0x00000000


	//----- nvinfo : EIATTR_REGCOUNT
	.align		4
.L_7:
        /*0030*/ 	.byte	0x04, 0x2f
        /*0032*/ 	.short	(.L_9 - .L_8)
	.align		4
.L_8:
        /*0034*/ 	.word	index@(_Z13conv2D_layer2PfS_S_S_)
        /*0038*/ 	.word	0x0000001f


	//----- nvinfo : EIATTR_FRAME_SIZE
	.align		4
.L_9:
        /*003c*/ 	.byte	0x04, 0x11
        /*003e*/ 	.short	(.L_11 - .L_10)
	.align		4
.L_10:
        /*0040*/ 	.word	index@(_Z13conv2D_layer2PfS_S_S_)
        /*0044*/ 	.word	0x00000000


	//----- nvinfo : EIATTR_REGCOUNT
	.align		4
.L_11:
        /*0048*/ 	.byte	0x04, 0x2f
        /*004a*/ 	.short	(.L_13 - .L_12)
	.align		4
.L_12:
        /*004c*/ 	.word	index@(_Z16avgpool2D_layer2PfS_)
        /*0050*/ 	.word	0x0000000f


	//----- nvinfo : EIATTR_FRAME_SIZE
	.align		4
.L_13:
        /*0054*/ 	.byte	0x04, 0x11
        /*0056*/ 	.short	(.L_15 - .L_14)
	.align		4
.L_14:
        /*0058*/ 	.word	index@(_Z16avgpool2D_layer2PfS_)
        /*005c*/ 	.word	0x00000000


	//----- nvinfo : EIATTR_REGCOUNT
	.align		4
.L_15:
        /*0060*/ 	.byte	0x04, 0x2f
        /*0062*/ 	.short	(.L_17 - .L_16)
	.align		4
.L_16:
        /*0064*/ 	.word	index@(_Z7flattenPfS_)
        /*0068*/ 	.word	0x0000000a


	//----- nvinfo : EIATTR_FRAME_SIZE
	.align		4
.L_17:
        /*006c*/ 	.byte	0x04, 0x11
        /*006e*/ 	.short	(.L_19 - .L_18)
	.align		4
.L_18:
        /*0070*/ 	.word	index@(_Z7flattenPfS_)
        /*0074*/ 	.word	0x00000000


	//----- nvinfo : EIATTR_REGCOUNT
	.align		4
.L_19:
        /*0078*/ 	.byte	0x04, 0x2f
        /*007a*/ 	.short	(.L_21 - .L_20)
	.align		4
.L_20:
        /*007c*/ 	.word	index@(_Z11dense_layerPfS_S_S_ii)
        /*0080*/ 	.word	0x0000001f


	//----- nvinfo : EIATTR_FRAME_SIZE
	.align		4
.L_21:
        /*0084*/ 	.byte	0x04, 0x11
        /*0086*/ 	.short	(.L_23 - .L_22)
	.align		4
.L_22:
        /*0088*/ 	.word	index@(_Z11dense_layerPfS_S_S_ii)
        /*008c*/ 	.word	0x00000000


	//----- nvinfo : EIATTR_REGCOUNT
	.align		4
.L_23:
        /*0090*/ 	.byte	0x04, 0x2f
        /*0092*/ 	.short	(.L_25 - .L_24)
	.align		4
.L_24:
        /*0094*/ 	.word	index@(_Z13softmax_layerPfS_S_S_)
        /*0098*/ 	.word	0x00000080


	//----- nvinfo : EIATTR_FRAME_SIZE
	.align		4
.L_25:
        /*009c*/ 	.byte	0x04, 0x11
        /*009e*/ 	.short	(.L_27 - .L_26)
	.align		4
.L_26:
        /*00a0*/ 	.word	index@($__internal_0_$__cuda_sm3x_div_rn_noftz_f32_slowpath)
        /*00a4*/ 	.word	0x00000000


	//----- nvinfo : EIATTR_FRAME_SIZE
	.align		4
.L_27:
        /*00a8*/ 	.byte	0x04, 0x11
        /*00aa*/ 	.short	(.L_29 - .L_28)
	.align		4
.L_28:
        /*00ac*/ 	.word	index@(_Z13softmax_layerPfS_S_S_)
        /*00b0*/ 	.word	0x00000000


	//----- nvinfo : EIATTR_MIN_STACK_SIZE
	.align		4
.L_29:
        /*00b4*/ 	.byte	0x04, 0x12
        /*00b6*/ 	.short	(.L_31 - .L_30)
	.align		4
.L_30:
        /*00b8*/ 	.word	index@(_Z13softmax_layerPfS_S_S_)
        /*00bc*/ 	.word	0x00000000


	//----- nvinfo : EIATTR_MIN_STACK_SIZE
	.align		4
.L_31:
        /*00c0*/ 	.byte	0x04, 0x12
        /*00c2*/ 	.short	(.L_33 - .L_32)
	.align		4
.L_32:
        /*00c4*/ 	.word	index@(_Z11dense_layerPfS_S_S_ii)
        /*00c8*/ 	.word	0x00000000


	//----- nvinfo : EIATTR_MIN_STACK_SIZE
	.align		4
.L_33:
        /*00cc*/ 	.byte	0x04, 0x12
        /*00ce*/ 	.short	(.L_35 - .L_34)
	.align		4
.L_34:
        /*00d0*/ 	.word	index@(_Z7flattenPfS_)
        /*00d4*/ 	.word	0x00000000


	//----- nvinfo : EIATTR_MIN_STACK_SIZE
	.align		4
.L_35:
        /*00d8*/ 	.byte	0x04, 0x12
        /*00da*/ 	.short	(.L_37 - .L_36)
	.align		4
.L_36:
        /*00dc*/ 	.word	index@(_Z16avgpool2D_layer2PfS_)
        /*00e0*/ 	.word	0x00000000


	//----- nvinfo : EIATTR_MIN_STACK_SIZE
	.align		4
.L_37:
        /*00e4*/ 	.byte	0x04, 0x12
        /*00e6*/ 	.short	(.L_39 - .L_38)
	.align		4
.L_38:
        /*00e8*/ 	.word	index@(_Z13conv2D_layer2PfS_S_S_)
        /*00ec*/ 	.word	0x00000000


	//----- nvinfo : EIATTR_MIN_STACK_SIZE
	.align		4
.L_39:
        /*00f0*/ 	.byte	0x04, 0x12
        /*00f2*/ 	.short	(.L_41 - .L_40)
	.align		4
.L_40:
        /*00f4*/ 	.word	index@(_Z16avgpool2D_layer1PfS_)
        /*00f8*/ 	.word	0x00000000


	//----- nvinfo : EIATTR_MIN_STACK_SIZE
	.align		4
.L_41:
        /*00fc*/ 	.byte	0x04, 0x12
        /*00fe*/ 	.short	(.L_43 - .L_42)
	.align		4
.L_42:
        /*0100*/ 	.word	index@(_Z13conv2D_layer1PfS_S_S_)
        /*0104*/ 	.word	0x00000000
.L_43:


//--------------------- .nv.compat                --------------------------
	.section	.nv.compat,"",@"SHT_CUDA_COMPAT_INFO"
	.align	4
        /*0000*/ 	.byte	0x02, 0x09, 0x00, 0x00, 0x02, 0x02, 0x01, 0x00, 0x02, 0x05, 0x05, 0x00, 0x03, 0x07, 0x01, 0x01
        /*0010*/ 	.byte	0x02, 0x03, 0x00, 0x00, 0x02, 0x06, 0x01, 0x00, 0x04, 0x0b, 0x08, 0x00, 0x01, 0x00, 0x00, 0x00
        /*0020*/ 	.byte	0x00, 0x00, 0x00, 0x00


//--------------------- .nv.info._Z13softmax_layerPfS_S_S_ --------------------------
	.section	.nv.info._Z13softmax_layerPfS_S_S_,"",@"SHT_CUDA_INFO"
	.sectionflags	@""
	.align	4


	//----- nvinfo : EIATTR_CUDA_API_VERSION
	.align		4
        /*0000*/ 	.byte	0x04, 0x37
        /*0002*/ 	.short	(.L_45 - .L_44)
.L_44:
        /*0004*/ 	.word	0x00000082


	//----- nvinfo : EIATTR_KPARAM_INFO
	.align		4
.L_45:
        /*0008*/ 	.byte	0x04, 0x17
        /*000a*/ 	.short	(.L_47 - .L_46)
.L_46:
        /*000c*/ 	.word	0x00000000
        /*0010*/ 	.short	0x0003
        /*0012*/ 	.short	0x0018
        /*0014*/ 	.byte	0x00, 0xf5, 0x21, 0x00


	//----- nvinfo : EIATTR_KPARAM_INFO
	.align		4
.L_47:
        /*0018*/ 	.byte	0x04, 0x17
        /*001a*/ 	.short	(.L_49 - .L_48)
.L_48:
        /*001c*/ 	.word	0x00000000
        /*0020*/ 	.short	0x0002
        /*0022*/ 	.short	0x0010
        /*0024*/ 	.byte	0x00, 0xf5, 0x21, 0x00


	//----- nvinfo : EIATTR_KPARAM_INFO
	.align		4
.L_49:
        /*0028*/ 	.byte	0x04, 0x17
        /*002a*/ 	.short	(.L_51 - .L_50)
.L_50:
        /*002c*/ 	.word	0x00000000
        /*0030*/ 	.short	0x0001
        /*0032*/ 	.short	0x0008
        /*0034*/ 	.byte	0x00, 0xf5, 0x21, 0x00


	//----- nvinfo : EIATTR_KPARAM_INFO
	.align		4
.L_51:
        /*0038*/ 	.byte	0x04, 0x17
        /*003a*/ 	.short	(.L_53 - .L_52)
.L_52:
        /*003c*/ 	.word	0x00000000
        /*0040*/ 	.short	0x0000
        /*0042*/ 	.short	0x0000
        /*0044*/ 	.byte	0x00, 0xf5, 0x21, 0x00


	//----- nvinfo : EIATTR_SPARSE_MMA_MASK
	.align		4
.L_53:
        /*0048*/ 	.byte	0x03, 0x50
        /*004a*/ 	.short	0x0000


	//----- nvinfo : EIATTR_MAXREG_COUNT
	.align		4
        /*004c*/ 	.byte	0x03, 0x1b
        /*004e*/ 	.short	0x00ff


	//----- nvinfo : EIATTR_NUM_BARRIERS
	.align		4
        /*0050*/ 	.byte	0x02, 0x4c
        /*0052*/ 	.byte	0x01
	.zero		1


	//----- nvinfo : EIATTR_MERCURY_ISA_VERSION
	.align		4
        /*0054*/ 	.byte	0x03, 0x5f
        /*0056*/ 	.short	0x0101


	//----- nvinfo : EIATTR_VRC_CTA_INIT_COUNT
	.align		4
        /*0058*/ 	.byte	0x02, 0x4a
	.zero		1
	.zero		1


	//----- nvinfo : EIATTR_EXIT_INSTR_OFFSETS
	.align		4
        /*005c*/ 	.byte	0x04, 0x1c
        /*005e*/ 	.short	(.L_55 - .L_54)


	//   ....[0]....
.L_54:
        /*0060*/ 	.word	0x00002580


	//   ....[1]....
        /*0064*/ 	.word	0x000026d0


	//----- nvinfo : EIATTR_CRS_STACK_SIZE
	.align		4
.L_55:
        /*0068*/ 	.byte	0x04, 0x1e
        /*006a*/ 	.short	(.L_57 - .L_56)
.L_56:
        /*006c*/ 	.word	0x00000000


	//----- nvinfo : EIATTR_CBANK_PARAM_SIZE
	.align		4
.L_57:
        /*0070*/ 	.byte	0x03, 0x19
        /*0072*/ 	.short	0x0020


	//----- nvinfo : EIATTR_PARAM_CBANK
	.align		4
        /*0074*/ 	.byte	0x04, 0x0a
        /*0076*/ 	.short	(.L_59 - .L_58)
	.align		4
.L_58:
        /*0078*/ 	.word	index@(.nv.constant0._Z13softmax_layerPfS_S_S_)
        /*007c*/ 	.short	0x0380
        /*007e*/ 	.short	0x0020


	//----- nvinfo : EIATTR_SW_WAR
	.align		4
.L_59:
        /*0080*/ 	.byte	0x04, 0x36
        /*0082*/ 	.short	(.L_61 - .L_60)
.L_60:
        /*0084*/ 	.word	0x00000008
.L_61:


//--------------------- .nv.info._Z11dense_layerPfS_S_S_ii --------------------------
	.section	.nv.info._Z11dense_layerPfS_S_S_ii,"",@"SHT_CUDA_INFO"
	.sectionflags	@""
	.align	4


	//----- nvinfo : EIATTR_CUDA_API_VERSION
	.align		4
        /*0000*/ 	.byte	0x04, 0x37
        /*0002*/ 	.short	(.L_63 - .L_62)
.L_62:
        /*0004*/ 	.word	0x00000082


	//----- nvinfo : EIATTR_KPARAM_INFO
	.align		4
.L_63:
        /*0008*/ 	.byte	0x04, 0x17
        /*000a*/ 	.short	(.L_65 - .L_64)
.L_64:
        /*000c*/ 	.word	0x00000000
        /*0010*/ 	.short	0x0005
        /*0012*/ 	.short	0x0024
        /*0014*/ 	.byte	0x00, 0xf0, 0x11, 0x00


	//----- nvinfo : EIATTR_KPARAM_INFO
	.align		4
.L_65:
        /*0018*/ 	.byte	0x04, 0x17
        /*001a*/ 	.short	(.L_67 - .L_66)
.L_66:
        /*001c*/ 	.word	0x00000000
        /*0020*/ 	.short	0x0004
        /*0022*/ 	.short	0x0020
        /*0024*/ 	.byte	0x00, 0xf0, 0x11, 0x00


	//----- nvinfo : EIATTR_KPARAM_INFO
	.align		4
.L_67:
        /*0028*/ 	.byte	0x04, 0x17
        /*002a*/ 	.short	(.L_69 - .L_68)
.L_68:
        /*002c*/ 	.word	0x00000000
        /*0030*/ 	.short	0x0003
        /*0032*/ 	.short	0x0018
        /*0034*/ 	.byte	0x00, 0xf5, 0x21, 0x00


	//----- nvinfo : EIATTR_KPARAM_INFO
	.align		4
.L_69:
        /*0038*/ 	.byte	0x04, 0x17
        /*003a*/ 	.short	(.L_71 - .L_70)
.L_70:
        /*003c*/ 	.word	0x00000000
        /*0040*/ 	.short	0x0002
        /*0042*/ 	.short	0x0010
        /*0044*/ 	.byte	0x00, 0xf5, 0x21, 0x00


	//----- nvinfo : EIATTR_KPARAM_INFO
	.align		4
.L_71:
        /*0048*/ 	.byte	0x04, 0x17
        /*004a*/ 	.short	(.L_73 - .L_72)
.L_72:
        /*004c*/ 	.word	0x00000000
        /*0050*/ 	.short	0x0001
        /*0052*/ 	.short	0x0008
        /*0054*/ 	.byte	0x00, 0xf5, 0x21, 0x00


	//----- nvinfo : EIATTR_KPARAM_INFO
	.align		4
.L_73:
        /*0058*/ 	.byte	0x04, 0x17
        /*005a*/ 	.short	(.L_75 - .L_74)
.L_74:
        /*005c*/ 	.word	0x00000000
        /*0060*/ 	.short	0x0000
        /*0062*/ 	.short	0x0000
        /*0064*/ 	.byte	0x00, 0xf5, 0x21, 0x00


	//----- nvinfo : EIATTR_SPARSE_MMA_MASK
	.align		4
.L_75:
        /*0068*/ 	.byte	0x03, 0x50
        /*006a*/ 	.short	0x0000


	//----- nvinfo : EIATTR_MAXREG_COUNT
	.align		4
        /*006c*/ 	.byte	0x03, 0x1b
        /*006e*/ 	.short	0x00ff


	//----- nvinfo : EIATTR_MERCURY_ISA_VERSION
	.align		4
        /*0070*/ 	.byte	0x03, 0x5f
        /*0072*/ 	.short	0x0101


	//----- nvinfo : EIATTR_VRC_CTA_INIT_COUNT
	.align		4
        /*0074*/ 	.byte	0x02, 0x4a
	.zero		1
	.zero		1


	//----- nvinfo : EIATTR_EXIT_INSTR_OFFSETS
	.align		4
        /*0078*/ 	.byte	0x04, 0x1c
        /*007a*/ 	.short	(.L_77 - .L_76)


	//   ....[0]....
.L_76:
        /*007c*/ 	.word	0x00000070


	//   ....[1]....
        /*0080*/ 	.word	0x00000bd0


	//----- nvinfo : EIATTR_CBANK_PARAM_SIZE
	.align		4
.L_77:
        /*0084*/ 	.byte	0x03, 0x19
        /*0086*/ 	.short	0x0028


	//----- nvinfo : EIATTR_PARAM_CBANK
	.align		4
        /*0088*/ 	.byte	0x04, 0x0a
        /*008a*/ 	.short	(.L_79 - .L_78)
	.align		4
.L_78:
        /*008c*/ 	.word	index@(.nv.constant0._Z11dense_layerPfS_S_S_ii)
        /*0090*/ 	.short	0x0380
        /*0092*/ 	.short	0x0028


	//----- nvinfo : EIATTR_SW_WAR
	.align		4
.L_79:
        /*0094*/ 	.byte	0x04, 0x36
        /*0096*/ 	.short	(.L_81 - .L_80)
.L_80:
        /*0098*/ 	.word	0x00000008
.L_81:


//--------------------- .nv.info._Z7flattenPfS_   --------------------------
	.section	.nv.info._Z7flattenPfS_,"",@"SHT_CUDA_INFO"
	.sectionflags	@""
	.align	4


	//----- nvinfo : EIATTR_CUDA_API_VERSION
	.align		4
        /*0000*/ 	.byte	0x04, 0x37
        /*0002*/ 	.short	(.L_83 - .L_82)
.L_82:
        /*0004*/ 	.word	0x00000082


	//----- nvinfo : EIATTR_KPARAM_INFO
	.align		4
.L_83:
        /*0008*/ 	.byte	0x04, 0x17
        /*000a*/ 	.short	(.L_85 - .L_84)
.L_84:
        /*000c*/ 	.word	0x00000000
        /*0010*/ 	.short	0x0001
        /*0012*/ 	.short	0x0008
        /*0014*/ 	.byte	0x00, 0xf5, 0x21, 0x00


	//----- nvinfo : EIATTR_KPARAM_INFO
	.align		4
.L_85:
        /*0018*/ 	.byte	0x04, 0x17
        /*001a*/ 	.short	(.L_87 - .L_86)
.L_86:
        /*001c*/ 	.word	0x00000000
        /*0020*/ 	.short	0x0000
        /*0022*/ 	.short	0x0000
        /*0024*/ 	.byte	0x00, 0xf5, 0x21, 0x00


	//----- nvinfo : EIATTR_SPARSE_MMA_MASK
	.align		4
.L_87:
        /*0028*/ 	.byte	0x03, 0x50
        /*002a*/ 	.short	0x0000


	//----- nvinfo : EIATTR_MAXREG_COUNT
	.align		4
        /*002c*/ 	.byte	0x03, 0x1b
        /*002e*/ 	.short	0x00ff


	//----- nvinfo : EIATTR_MERCURY_ISA_VERSION
	.align		4
        /*0030*/ 	.byte	0x03, 0x5f
        /*0032*/ 	.short	0x0101


	//----- nvinfo : EIATTR_VRC_CTA_INIT_COUNT
	.align		4
        /*0034*/ 	.byte	0x02, 0x4a
	.zero		1
	.zero		1


	//----- nvinfo : EIATTR_EXIT_INSTR_OFFSETS
	.align		4
        /*0038*/ 	.byte	0x04, 0x1c
        /*003a*/ 	.short	(.L_89 - .L_88)


	//   ....[0]....
.L_88:
        /*003c*/ 	.word	0x00000060


	//   ....[1]....
        /*0040*/ 	.word	0x00000240


	//----- nvinfo : EIATTR_CBANK_PARAM_SIZE
	.align		4
.L_89:
        /*0044*/ 	.byte	0x03, 0x19
        /*0046*/ 	.short	0x0010


	//----- nvinfo : EIATTR_PARAM_CBANK
	.align		4
        /*0048*/ 	.byte	0x04, 0x0a
        /*004a*/ 	.short	(.L_91 - .L_90)
	.align		4
.L_90:
        /*004c*/ 	.word	index@(.nv.constant0._Z7flattenPfS_)
        /*0050*/ 	.short	0x0380
        /*0052*/ 	.short	0x0010


	//----- nvinfo : EIATTR_SW_WAR
	.align		4
.L_91:
        /*0054*/ 	.byte	0x04, 0x36
        /*0056*/ 	.short	(.L_93 - .L_92)
.L_92:
        /*0058*/ 	.word	0x00000008
.L_93:


//--------------------- .nv.info._Z16avgpool2D_layer2PfS_ --------------------------
	.section	.nv.info._Z16avgpool2D_layer2PfS_,"",@"SHT_CUDA_INFO"
	.sectionflags	@""
	.align	4


	//----- nvinfo : EIATTR_CUDA_API_VERSION
	.align		4
        /*0000*/ 	.byte	0x04, 0x37
        /*0002*/ 	.short	(.L_95 - .L_94)
.L_94:
        /*0004*/ 	.word	0x00000082


	//----- nvinfo : EIATTR_KPARAM_INFO
	.align		4
.L_95:
        /*0008*/ 	.byte	0x04, 0x17
        /*000a*/ 	.short	(.L_97 - .L_96)
.L_96:
        /*000c*/ 	.word	0x00000000
        /*0010*/ 	.short	0x0001
        /*0012*/ 	.short	0x0008
        /*0014*/ 	.byte	0x00, 0xf5, 0x21, 0x00


	//----- nvinfo : EIATTR_KPARAM_INFO
	.align		4
.L_97:
        /*0018*/ 	.byte	0x04, 0x17
        /*001a*/ 	.short	(.L_99 - .L_98)
.L_98:
        /*001c*/ 	.word	0x00000000
        /*0020*/ 	.short	0x0000
        /*0022*/ 	.short	0x0000
        /*0024*/ 	.byte	0x00, 0xf5, 0x21, 0x00


	//----- nvinfo : EIATTR_SPARSE_MMA_MASK
	.align		4
.L_99:
        /*0028*/ 	.byte	0x03, 0x50
        /*002a*/ 	.short	0x0000


	//----- nvinfo : EIATTR_MAXREG_COUNT
	.align		4
        /*002c*/ 	.byte	0x03, 0x1b
        /*002e*/ 	.short	0x00ff


	//----- nvinfo : EIATTR_MERCURY_ISA_VERSION
	.align		4
        /*0030*/ 	.byte	0x03, 0x5f
        /*0032*/ 	.short	0x0101


	//----- nvinfo : EIATTR_VRC_CTA_INIT_COUNT
	.align		4
        /*0034*/ 	.byte	0x02, 0x4a
	.zero		1
	.zero		1


	//----- nvinfo : EIATTR_EXIT_INSTR_OFFSETS
	.align		4
        /*0038*/ 	.byte	0x04, 0x1c
        /*003a*/ 	.short	(.L_101 - .L_100)


	//   ....[0]....
.L_100:
        /*003c*/ 	.word	0x000000d0


	//   ....[1]....
        /*0040*/ 	.word	0x00000220


	//----- nvinfo : EIATTR_CBANK_PARAM_SIZE
	.align		4
.L_101:
        /*0044*/ 	.byte	0x03, 0x19
        /*0046*/ 	.short	0x0010


	//----- nvinfo : EIATTR_PARAM_CBANK
	.align		4
        /*0048*/ 	.byte	0x04, 0x0a
        /*004a*/ 	.short	(.L_103 - .L_102)
	.align		4
.L_102:
        /*004c*/ 	.word	index@(.nv.constant0._Z16avgpool2D_layer2PfS_)
        /*0050*/ 	.short	0x0380
        /*0052*/ 	.short	0x0010


	//----- nvinfo : EIATTR_SW_WAR
	.align		4
.L_103:
        /*0054*/ 	.byte	0x04, 0x36
        /*0056*/ 	.short	(.L_105 - .L_104)
.L_104:
        /*0058*/ 	.word	0x00000008
.L_105:


//--------------------- .nv.info._Z13conv2D_layer2PfS_S_S_ --------------------------
	.section	.nv.info._Z13conv2D_layer2PfS_S_S_,"",@"SHT_CUDA_INFO"
	.sectionflags	@""
	.align	4


	//----- nvinfo : EIATTR_CUDA_API_VERSION
	.align		4
        /*0000*/ 	.byte	0x04, 0x37
        /*0002*/ 	.short	(.L_107 - .L_106)
.L_106:
        /*0004*/ 	.word	0x00000082


	//----- nvinfo : EIATTR_KPARAM_INFO
	.align		4
.L_107:
        /*0008*/ 	.byte	0x04, 0x17
        /*000a*/ 	.short	(.L_109 - .L_108)
.L_108:
        /*000c*/ 	.word	0x00000000
        /*0010*/ 	.short	0x0003
        /*0012*/ 	.short	0x0018
        /*0014*/ 	.byte	0x00, 0xf5, 0x21, 0x00


	//----- nvinfo : EIATTR_KPARAM_INFO
	.align		4
.L_109:
        /*0018*/ 	.byte	0x04, 0x17
        /*001a*/ 	.short	(.L_111 - .L_110)
.L_110:
        /*001c*/ 	.word	0x00000000
        /*0020*/ 	.short	0x0002
        /*0022*/ 	.short	0x0010
        /*0024*/ 	.byte	0x00, 0xf5, 0x21, 0x00


	//----- nvinfo : EIATTR_KPARAM_INFO
	.align		4
.L_111:
        /*0028*/ 	.byte	0x04, 0x17
        /*002a*/ 	.short	(.L_113 - .L_112)
.L_112:
        /*002c*/ 	.word	0x00000000
        /*0030*/ 	.short	0x0001
        /*0032*/ 	.short	0x0008
        /*0034*/ 	.byte	0x00, 0xf5, 0x21, 0x00


	//----- nvinfo : EIATTR_KPARAM_INFO
	.align		4
.L_113:
        /*0038*/ 	.byte	0x04, 0x17
        /*003a*/ 	.short	(.L_115 - .L_114)
.L_114:
        /*003c*/ 	.word	0x00000000
        /*0040*/ 	.short	0x0000
        /*0042*/ 	.short	0x0000
        /*0044*/ 	.byte	0x00, 0xf5, 0x21, 0x00


	//----- nvinfo : EIATTR_SPARSE_MMA_MASK
	.align		4
.L_115:
        /*0048*/ 	.byte	0x03, 0x50
        /*004a*/ 	.short	0x0000


	//----- nvinfo : EIATTR_MAXREG_COUNT
	.align		4
        /*004c*/ 	.byte	0x03, 0x1b
        /*004e*/ 	.short	0x00ff


	//----- nvinfo : EIATTR_MERCURY_ISA_VERSION
	.align		4
        /*0050*/ 	.byte	0x03, 0x5f
        /*0052*/ 	.short	0x0101


	//----- nvinfo : EIATTR_VRC_CTA_INIT_COUNT
	.align		4
        /*0054*/ 	.byte	0x02, 0x4a
	.zero		1
	.zero		1


	//----- nvinfo : EIATTR_EXIT_INSTR_OFFSETS
	.align		4
        /*0058*/ 	.byte	0x04, 0x1c
        /*005a*/ 	.short	(.L_117 - .L_116)


	//   ....[0]....
.L_116:
        /*005c*/ 	.word	0x000000d0


	//   ....[1]....
        /*0060*/ 	.word	0x00000870


	//----- nvinfo : EIATTR_CBANK_PARAM_SIZE
	.align		4
.L_117:
        /*0064*/ 	.byte	0x03, 0x19
        /*0066*/ 	.short	0x0020


	//----- nvinfo : EIATTR_PARAM_CBANK
	.align		4
        /*0068*/ 	.byte	0x04, 0x0a
        /*006a*/ 	.short	(.L_119 - .L_118)
	.align		4
.L_118:
        /*006c*/ 	.word	index@(.nv.constant0._Z13conv2D_layer2PfS_S_S_)
        /*0070*/ 	.short	0x0380
        /*0072*/ 	.short	0x0020


	//----- nvinfo : EIATTR_SW_WAR
	.align		4
.L_119:
        /*0074*/ 	.byte	0x04, 0x36
        /*0076*/ 	.short	(.L_121 - .L_120)
.L_120:
        /*0078*/ 	.word	0x00000008
.L_121:


//--------------------- .nv.info._Z16avgpool2D_layer1PfS_ --------------------------
	.section	.nv.info._Z16avgpool2D_layer1PfS_,"",@"SHT_CUDA_INFO"
	.sectionflags	@""
	.align	4


	//----- nvinfo : EIATTR_CUDA_API_VERSION
	.align		4
        /*0000*/ 	.byte	0x04, 0x37
        /*0002*/ 	.short	(.L_123 - .L_122)
.L_122:
        /*0004*/ 	.word	0x00000082


	//----- nvinfo : EIATTR_KPARAM_INFO
	.align		4
.L_123:
        /*0008*/ 	.byte	0x04, 0x17
        /*000a*/ 	.short	(.L_125 - .L_124)
.L_124:
        /*000c*/ 	.word	0x00000000
        /*0010*/ 	.short	0x0001
        /*0012*/ 	.short	0x0008
        /*0014*/ 	.byte	0x00, 0xf5, 0x21, 0x00


	//----- nvinfo : EIATTR_KPARAM_INFO
	.align		4
.L_125:
        /*0018*/ 	.byte	0x04, 0x17
        /*001a*/ 	.short	(.L_127 - .L_126)
.L_126:
        /*001c*/ 	.word	0x00000000
        /*0020*/ 	.short	0x0000
        /*0022*/ 	.short	0x0000
        /*0024*/ 	.byte	0x00, 0xf5, 0x21, 0x00


	//----- nvinfo : EIATTR_SPARSE_MMA_MASK
	.align		4
.L_127:
        /*0028*/ 	.byte	0x03, 0x50
        /*002a*/ 	.short	0x0000


	//----- nvinfo : EIATTR_MAXREG_COUNT
	.align		4
        /*002c*/ 	.byte	0x03, 0x1b
        /*002e*/ 	.short	0x00ff


	//----- nvinfo : EIATTR_MERCURY_ISA_VERSION
	.align		4
        /*0030*/ 	.byte	0x03, 0x5f
        /*0032*/ 	.short	0x0101


	//----- nvinfo : EIATTR_VRC_CTA_INIT_COUNT
	.align		4
        /*0034*/ 	.byte	0x02, 0x4a
	.zero		1
	.zero		1


	//----- nvinfo : EIATTR_EXIT_INSTR_OFFSETS
	.align		4
        /*0038*/ 	.byte	0x04, 0x1c
        /*003a*/ 	.short	(.L_129 - .L_128)


	//   ....[0]....
.L_128:
        /*003c*/ 	.word	0x000000d0


	//   ....[1]....
        /*0040*/ 	.word	0x00000220


	//----- nvinfo : EIATTR_CBANK_PARAM_SIZE
	.align		4
.L_129:
        /*0044*/ 	.byte	0x03, 0x19
        /*0046*/ 	.short	0x0010


	//----- nvinfo : EIATTR_PARAM_CBANK
	.align		4
        /*0048*/ 	.byte	0x04, 0x0a
        /*004a*/ 	.short	(.L_131 - .L_130)
	.align		4
.L_130:
        /*004c*/ 	.word	index@(.nv.constant0._Z16avgpool2D_layer1PfS_)
        /*0050*/ 	.short	0x0380
        /*0052*/ 	.short	0x0010


	//----- nvinfo : EIATTR_SW_WAR
	.align		4
.L_131:
        /*0054*/ 	.byte	0x04, 0x36
        /*0056*/ 	.short	(.L_133 - .L_132)
.L_132:
        /*0058*/ 	.word	0x00000008
.L_133:


//--------------------- .nv.info._Z13conv2D_layer1PfS_S_S_ --------------------------
	.section	.nv.info._Z13conv2D_layer1PfS_S_S_,"",@"SHT_CUDA_INFO"
	.sectionflags	@""
	.align	4


	//----- nvinfo : EIATTR_CUDA_API_VERSION
	.align		4
        /*0000*/ 	.byte	0x04, 0x37
        /*0002*/ 	.short	(.L_135 - .L_134)
.L_134:
        /*0004*/ 	.word	0x00000082


	//----- nvinfo : EIATTR_KPARAM_INFO
	.align		4
.L_135:
        /*0008*/ 	.byte	0x04, 0x17
        /*000a*/ 	.short	(.L_137 - .L_136)
.L_136:
        /*000c*/ 	.word	0x00000000
        /*0010*/ 	.short	0x0003
        /*0012*/ 	.short	0x0018
        /*0014*/ 	.byte	0x00, 0xf5, 0x21, 0x00


	//----- nvinfo : EIATTR_KPARAM_INFO
	.align		4
.L_137:
        /*0018*/ 	.byte	0x04, 0x17
        /*001a*/ 	.short	(.L_139 - .L_138)
.L_138:
        /*001c*/ 	.word	0x00000000
        /*0020*/ 	.short	0x0002
        /*0022*/ 	.short	0x0010
        /*0024*/ 	.byte	0x00, 0xf5, 0x21, 0x00


	//----- nvinfo : EIATTR_KPARAM_INFO
	.align		4
.L_139:
        /*0028*/ 	.byte	0x04, 0x17
        /*002a*/ 	.short	(.L_141 - .L_140)
.L_140:
        /*002c*/ 	.word	0x00000000
        /*0030*/ 	.short	0x0001
        /*0032*/ 	.short	0x0008
        /*0034*/ 	.byte	0x00, 0xf5, 0x21, 0x00


	//----- nvinfo : EIATTR_KPARAM_INFO
	.align		4
.L_141:
        /*0038*/ 	.byte	0x04, 0x17
        /*003a*/ 	.short	(.L_143 - .L_142)
.L_142:
        /*003c*/ 	.word	0x00000000
        /*0040*/ 	.short	0x0000
        /*0042*/ 	.short	0x0000
        /*0044*/ 	.byte	0x00, 0xf5, 0x21, 0x00


	//----- nvinfo : EIATTR_SPARSE_MMA_MASK
	.align		4
.L_143:
        /*0048*/ 	.byte	0x03, 0x50
        /*004a*/ 	.short	0x0000


	//----- nvinfo : EIATTR_MAXREG_COUNT
	.align		4
        /*004c*/ 	.byte	0x03, 0x1b
        /*004e*/ 	.short	0x00ff


	//----- nvinfo : EIATTR_MERCURY_ISA_VERSION
	.align		4
        /*0050*/ 	.byte	0x03, 0x5f
        /*0052*/ 	.short	0x0101


	//----- nvinfo : EIATTR_VRC_CTA_INIT_COUNT
	.align		4
        /*0054*/ 	.byte	0x02, 0x4a
	.zero		1
	.zero		1


	//----- nvinfo : EIATTR_EXIT_INSTR_OFFSETS
	.align		4
        /*0058*/ 	.byte	0x04, 0x1c
        /*005a*/ 	.short	(.L_145 - .L_144)


	//   ....[0]....
.L_144:
        /*005c*/ 	.word	0x000000d0


	//   ....[1]....
        /*0060*/ 	.word	0x000007a0


	//----- nvinfo : EIATTR_CBANK_PARAM_SIZE
	.align		4
.L_145:
        /*0064*/ 	.byte	0x03, 0x19
        /*0066*/ 	.short	0x0020


	//----- nvinfo : EIATTR_PARAM_CBANK
	.align		4
        /*0068*/ 	.byte	0x04, 0x0a
        /*006a*/ 	.short	(.L_147 - .L_146)
	.align		4
.L_146:
        /*006c*/ 	.word	index@(.nv.constant0._Z13conv2D_layer1PfS_S_S_)
        /*0070*/ 	.short	0x0380
        /*0072*/ 	.short	0x0020


	//----- nvinfo : EIATTR_SW_WAR
	.align		4
.L_147:
        /*0074*/ 	.byte	0x04, 0x36
        /*0076*/ 	.short	(.L_149 - .L_148)
.L_148:
        /*0078*/ 	.word	0x00000008
.L_149:


//--------------------- .nv.callgraph             --------------------------
	.section	.nv.callgraph,"",@"SHT_CUDA_CALLGRAPH"
	.align	4
	.sectionentsize	8
	.align		4
        /*0000*/ 	.word	0x00000000
	.align		4
        /*0004*/ 	.word	0xffffffff
	.align		4
        /*0008*/ 	.word	0x00000000
	.align		4
        /*000c*/ 	.word	0xfffffffe
	.align		4
        /*0010*/ 	.word	0x00000000
	.align		4
        /*0014*/ 	.word	0xfffffffd
	.align		4
        /*0018*/ 	.word	0x00000000
	.align		4
        /*001c*/ 	.word	0xfffffffc


//--------------------- .text._Z13softmax_layerPfS_S_S_ --------------------------
	.section	.text._Z13softmax_layerPfS_S_S_,"ax",@progbits
	.align	128
        .global         _Z13softmax_layerPfS_S_S_
        .type           _Z13softmax_layerPfS_S_S_,@function
        .size           _Z13softmax_layerPfS_S_S_,(.L_x_34 - _Z13softmax_layerPfS_S_S_)
        .other          _Z13softmax_layerPfS_S_S_,@"STO_CUDA_ENTRY STV_DEFAULT"
_Z13softmax_layerPfS_S_S_:
.text._Z13softmax_layerPfS_S_S_:
[----:B------:R-:W-:Y:S01]  /*0000*/  LDC R1, c[0x0][0x37c] ;  /* 0x0000df00ff017b82 */ /* 0x000fe20000000800 */
[----:B------:R-:W0:Y:S01]  /*0010*/  S2R R0, SR_TID.X ;  /* 0x0000000000007919 */ /* 0x000e220000002100 */
[----:B------:R-:W1:Y:S01]  /*0020*/  LDCU.64 UR8, c[0x0][0x358] ;  /* 0x00006b00ff0877ac */ /* 0x000e620008000a00 */
[----:B------:R-:W-:Y:S01]  /*0030*/  BSSY.RECONVERGENT B0, `(.L_x_0) ;  /* 0x000011b000007945 */ /* 0x000fe20003800200 */
[----:B0-----:R-:W-:-:S13]  /*0040*/  ISETP.NE.AND P0, PT, R0, RZ, PT ;  /* 0x000000ff0000720c */ /* 0x001fda0003f05270 */
[----:B-1----:R-:W-:Y:S05]  /*0050*/  @P0 BRA `(.L_x_1) ;  /* 0x0000001000600947 */ /* 0x002fea0003800000 */
[----:B------:R-:W0:Y:S01]  /*0060*/  LDCU.64 UR6, c[0x0][0x380] ;  /* 0x00007000ff0677ac */ /* 0x000e220008000a00 */
[----:B------:R-:W-:Y:S01]  /*0070*/  UMOV UR4, 0x8 ;  /* 0x0000000800047882 */ /* 0x000fe20000000000 */
[----:B------:R-:W-:Y:S02]  /*0080*/  UMOV UR5, 0x0 ;  /* 0x0000000000057882 */ /* 0x000fe40000000000 */
[----:B0-----:R-:W-:-:S04]  /*0090*/  UIMAD.WIDE.U32 UR4, UR6, 0x1, UR4 ;  /* 0x00000001060478a5 */ /* 0x001fc8000f8e0004 */
[----:B------:R-:W-:Y:S02]  /*00a0*/  UIADD3 UR6, UPT, UPT, UR5, UR7, URZ ;  /* 0x0000000705067290 */ /* 0x000fe4000fffe0ff */
[----:B------:R-:W-:Y:S02]  /*00b0*/  MOV R3, UR5 ;  /* 0x0000000500037c02 */ /* 0x000fe40008000f00 */
[----:B------:R-:W-:Y:S02]  /*00c0*/  MOV R2, UR4 ;  /* 0x0000000400027c02 */ /* 0x000fe40008000f00 */
[----:B------:R-:W-:Y:S01]  /*00d0*/  MOV R3, UR6 ;  /* 0x0000000600037c02 */ /* 0x000fe20008000f00 */
[----:B------:R-:W0:Y:S04]  /*00e0*/  LDCU.64 UR4, c[0x0][0x388] ;  /* 0x00007100ff0477ac */ /* 0x000e280008000a00 */
[----:B------:R1:W5:Y:S04]  /*00f0*/  LDG.E R6, desc[UR8][R2.64+0x144] ;  /* 0x0001440802067981 */ /* 0x000368000c1e1900 */
        /* <DEDUP_REMOVED lines=82> */
[----:B------:R1:W5:Y:S01]  /*0620*/  LDG.E R88, desc[UR8][R2.64+0x140] ;  /* 0x0001400802587981 */ /* 0x000362000c1e1900 */
[----:B------:R-:W-:Y:S01]  /*0630*/  HFMA2 R89, -RZ, RZ, 0, 0 ;  /* 0x00000000ff597431 */ /* 0x000fe200000001ff */
[----:B0-----:R-:W-:Y:S01]  /*0640*/  UIADD3 UR4, UP0, UPT, UR4, 0x8, URZ ;  /* 0x0000000804047890 */ /* 0x001fe2000ff1e0ff */
[----:B------:R-:W-:-:S03]  /*0650*/  MOV R90, 0xff800000 ;  /* 0xff800000005a7802 */ /* 0x000fc60000000f00 */
[----:B------:R-:W-:-:S12]  /*0660*/  UIADD3.X UR5, UPT, UPT, URZ, UR5, URZ, UP0, !UPT ;  /* 0x00000005ff057290 */ /* 0x000fd800087fe4ff */
.L_x_2:
[----:B-1----:R-:W-:Y:S02]  /*0670*/  MOV R2, UR4 ;  /* 0x0000000400027c02 */ /* 0x002fe40008000f00 */
[----:B------:R-:W-:-:S03]  /*0680*/  MOV R3, UR5 ;  /* 0x0000000500037c02 */ /* 0x000fc60008000f00 */
[----:B------:R-:W-:-:S05]  /*0690*/  IMAD.WIDE.U32 R2, R89, 0x150, R2 ;  /* 0x0000015059027825 */ /* 0x000fca00078e0002 */
[----:B------:R-:W2:Y:S04]  /*06a0*/  LDG.E R105, desc[UR8][R2.64+-0x8] ;  /* 0xfffff80802697981 */ /* 0x000ea8000c1e1900 */
[----:B------:R-:W3:Y:S04]  /*06b0*/  LDG.E R107, desc[UR8][R2.64+-0x4] ;  /* 0xfffffc08026b7981 */ /* 0x000ee8000c1e1900 */
[----:B------:R-:W4:Y:S04]  /*06c0*/  LDG.E R108, desc[UR8][R2.64] ;  /* 0x00000008026c7981 */ /* 0x000f28000c1e1900 */
        /* <DEDUP_REMOVED lines=27> */
[----:B------:R-:W4:Y:S01]  /*0880*/  LDG.E R111, desc[UR8][R2.64+0x70] ;  /* 0x00007008026f7981 */ /* 0x000f22000c1e1900 */
[----:B--2--5:R-:W-:-:S04]  /*0890*/  FFMA R106, R0, R105, RZ ;  /* 0x00000069006a7223 */ /* 0x024fc800000000ff */
[----:B---3--:R-:W-:-:S04]  /*08a0*/  FFMA R107, R7, R107, R106 ;  /* 0x0000006b076b7223 */ /* 0x008fc8000000006a */
[----:B----4-:R-:W-:Y:S02]  /*08b0*/  FFMA R108, R8, R108, R107 ;  /* 0x0000006c086c7223 */ /* 0x010fe4000000006b */
[----:B------:R-:W2:Y:S02]  /*08c0*/  LDG.E R107, desc[UR8][R2.64+0x80] ;  /* 0x00008008026b7981 */ /* 0x000ea4000c1e1900 */
[----:B------:R-:W-:Y:S02]  /*08d0*/  FFMA R109, R9, R109, R108 ;  /* 0x0000006d096d7223 */ /* 0x000fe4000000006c */
[----:B------:R-:W3:Y:S02]  /*08e0*/  LDG.E R108, desc[UR8][R2.64+0x84] ;  /* 0x00008408026c7981 */ /* 0x000ee4000c1e1900 */
[----:B------:R-:W-:Y:S02]  /*08f0*/  FFMA R110, R10, R110, R109 ;  /* 0x0000006e0a6e7223 */ /* 0x000fe4000000006d */
[----:B------:R-:W4:Y:S02]  /*0900*/  LDG.E R109, desc[UR8][R2.64+0x78] ;  /* 0x00007808026d7981 */ /* 0x000f24000c1e1900 */
[----:B------:R-:W-:-:S02]  /*0910*/  FFMA R105, R11, R112, R110 ;  /* 0x000000700b697223 */ /* 0x000fc4000000006e */
[----:B------:R-:W2:Y:S04]  /*0920*/  LDG.E R112, desc[UR8][R2.64+0x74] ;  /* 0x0000740802707981 */ /* 0x000ea8000c1e1900 */
[----:B------:R-:W3:Y:S01]  /*0930*/  LDG.E R110, desc[UR8][R2.64+0x7c] ;  /* 0x00007c08026e7981 */ /* 0x000ee2000c1e1900 */
[----:B------:R-:W-:-:S03]  /*0940*/  FFMA R106, R12, R103, R105 ;  /* 0x000000670c6a7223 */ /* 0x000fc60000000069 */
        /* <DEDUP_REMOVED lines=26> */
[----:B------:R-:W3:Y:S04]  /*0af0*/  LDG.E R94, desc[UR8][R2.64+0xbc] ;  /* 0x0000bc08025e7981 */ /* 0x000ee8000c1e1900 */
[----:B------:R-:W3:Y:S04]  /*0b00*/  LDG.E R91, desc[UR8][R2.64+0xc0] ;  /* 0x0000c008025b7981 */ /* 0x000ee8000c1e1900 */
[----:B------:R-:W3:Y:S01]  /*0b10*/  LDG.E R92, desc[UR8][R2.64+0xc4] ;  /* 0x0000c408025c7981 */ /* 0x000ee2000c1e1900 */
[----:B------:R-:W-:-:S04]  /*0b20*/  FFMA R122, R26, R5, R121 ;  /* 0x000000051a7a7223 */ /* 0x000fc80000000079 */
[----:B------:R-:W-:Y:S02]  /*0b30*/  FFMA R121, R27, R4, R122 ;  /* 0x000000041b797223 */ /* 0x000fe4000000007a */
[----:B------:R-:W0:Y:S02]  /*0b40*/  LDC.64 R4, c[0x0][0x390] ;  /* 0x0000e400ff047b82 */ /* 0x000e240000000a00 */
[----:B------:R-:W-:Y:S02]  /*0b50*/  FFMA R122, R28, R117, R121 ;  /* 0x000000751c7a7223 */ /* 0x000fe40000000079 */
[----:B------:R-:W3:Y:S02]  /*0b60*/  LDG.E R121, desc[UR8][R2.64+0x128] ;  /* 0x0001280802797981 */ /* 0x000ee4000c1e1900 */
[----:B------:R-:W-:-:S04]  /*0b70*/  FFMA R117, R29, R118, R122 ;  /* 0x000000761d757223 */ /* 0x000fc8000000007a */
[----:B------:R-:W-:Y:S02]  /*0b80*/  FFMA R118, R30, R119, R117 ;  /* 0x000000771e767223 */ /* 0x000fe40000000075 */
[----:B------:R-:W3:Y:S02]  /*0b90*/  LDG.E R119, desc[UR8][R2.64+0x130] ;  /* 0x0001300802777981 */ /* 0x000ee4000c1e1900 */
[----:B------:R-:W-:Y:S02]  /*0ba0*/  FFMA R117, R31, R120, R118 ;  /* 0x000000781f757223 */ /* 0x000fe40000000076 */
[----:B------:R-:W3:Y:S02]  /*0bb0*/  LDG.E R120, desc[UR8][R2.64+0x12c] ;  /* 0x00012c0802787981 */ /* 0x000ee4000c1e1900 */
[----:B------:R-:W-:Y:S02]  /*0bc0*/  FFMA R118, R32, R115, R117 ;  /* 0x0000007320767223 */ /* 0x000fe40000000075 */
[----:B------:R-:W3:Y:S02]  /*0bd0*/  LDG.E R115, desc[UR8][R2.64+0xc8] ;  /* 0x0000c80802737981 */ /* 0x000ee4000c1e1900 */
[----:B------:R-:W-:-:S02]  /*0be0*/  FFMA R117, R33, R116, R118 ;  /* 0x0000007421757223 */ /* 0x000fc40000000076 */
[----:B------:R-:W3:Y:S02]  /*0bf0*/  LDG.E R116, desc[UR8][R2.64+0xcc] ;  /* 0x0000cc0802747981 */ /* 0x000ee4000c1e1900 */
[----:B------:R-:W-:Y:S02]  /*0c00*/  FFMA R118, R34, R113, R117 ;  /* 0x0000007122767223 */ /* 0x000fe40000000075 */
[----:B------:R-:W3:Y:S02]  /*0c10*/  LDG.E R113, desc[UR8][R2.64+0xd0] ;  /* 0x0000d00802717981 */ /* 0x000ee4000c1e1900 */
[----:B------:R-:W-:Y:S02]  /*0c20*/  FFMA R117, R35, R114, R118 ;  /* 0x0000007223757223 */ /* 0x000fe40000000076 */
[----:B------:R-:W3:Y:S02]  /*0c30*/  LDG.E R114, desc[UR8][R2.64+0xd4] ;  /* 0x0000d40802727981 */ /* 0x000ee4000c1e1900 */
[----:B------:R-:W-:Y:S01]  /*0c40*/  FFMA R118, R36, R111, R117 ;  /* 0x0000006f24767223 */ /* 0x000fe20000000075 */
[----:B0-----:R-:W-:Y:S01]  /*0c50*/  IMAD.WIDE.U32 R4, R89, 0x4, R4 ;  /* 0x0000000459047825 */ /* 0x001fe200078e0004 */
[----:B------:R-:W3:Y:S05]  /*0c60*/  LDG.E R111, desc[UR8][R2.64+0xd8] ;  /* 0x0000d808026f7981 */ /* 0x000eea000c1e1900 */
[----:B------:R0:W3:Y:S04]  /*0c70*/  LDG.E R4, desc[UR8][R4.64] ;  /* 0x0000000804047981 */ /* 0x0000e8000c1e1900 */
[----:B------:R-:W3:Y:S01]  /*0c80*/  LDG.E R5, desc[UR8][R2.64+0xe0] ;  /* 0x0000e00802057981 */ /* 0x000ee2000c1e1900 */
[----:B--2---:R-:W-:-:S03]  /*0c90*/  FFMA R117, R37, R112, R118 ;  /* 0x0000007025757223 */ /* 0x004fc60000000076 */
[----:B------:R-:W2:Y:S01]  /*0ca0*/  LDG.E R112, desc[UR8][R2.64+0xdc] ;  /* 0x0000dc0802707981 */ /* 0x000ea2000c1e1900 */
[----:B----4-:R-:W-:-:S03]  /*0cb0*/  FFMA R118, R38, R109, R117 ;  /* 0x0000006d26767223 */ /* 0x010fc60000000075 */
[----:B------:R-:W4:Y:S01]  /*0cc0*/  LDG.E R117, desc[UR8][R2.64+0x138] ;  /* 0x0001380802757981 */ /* 0x000f22000c1e1900 */
[----:B---3--:R-:W-:-:S03]  /*0cd0*/  FFMA R109, R39, R110, R118 ;  /* 0x0000006e276d7223 */ /* 0x008fc60000000076 */
[----:B------:R-:W0:Y:S01]  /*0ce0*/  LDG.E R110, desc[UR8][R2.64+0xe4] ;  /* 0x0000e408026e7981 */ /* 0x000e22000c1e1900 */
[----:B------:R-:W-:-:S03]  /*0cf0*/  FFMA R118, R40, R107, R109 ;  /* 0x0000006b28767223 */ /* 0x000fc6000000006d */
[----:B------:R-:W3:Y:S01]  /*0d00*/  LDG.E R107, desc[UR8][R2.64+0xe8] ;  /* 0x0000e808026b7981 */ /* 0x000ee2000c1e1900 */
[----:B------:R-:W-:-:S03]  /*0d10*/  FFMA R109, R41, R108, R118 ;  /* 0x0000006c296d7223 */ /* 0x000fc60000000076 */
[----:B------:R-:W4:Y:S01]  /*0d20*/  LDG.E R108, desc[UR8][R2.64+0xec] ;  /* 0x0000ec08026c7981 */ /* 0x000f22000c1e1900 */
        /* <DEDUP_REMOVED lines=31> */
[----:B------:R-:W4:Y:S04]  /*0f20*/  LDG.E R118, desc[UR8][R2.64+0x134] ;  /* 0x0001340802767981 */ /* 0x000f28000c1e1900 */
[----:B------:R-:W4:Y:S04]  /*0f30*/  LDG.E R92, desc[UR8][R2.64+0x13c] ;  /* 0x00013c08025c7981 */ /* 0x000f28000c1e1900 */
[----:B------:R1:W4:Y:S01]  /*0f40*/  LDG.E R109, desc[UR8][R2.64+0x144] ;  /* 0x00014408026d7981 */ /* 0x000322000c1e1900 */
[----:B------:R-:W-:-:S04]  /*0f50*/  FFMA R122, R58, R115, R123 ;  /* 0x000000733a7a7223 */ /* 0x000fc8000000007b */
[----:B------:R-:W-:-:S04]  /*0f60*/  FFMA R115, R59, R116, R122 ;  /* 0x000000743b737223 */ /* 0x000fc8000000007a */
[----:B------:R-:W-:-:S04]  /*0f70*/  FFMA R116, R60, R113, R115 ;  /* 0x000000713c747223 */ /* 0x000fc80000000073 */
[----:B------:R-:W-:-:S04]  /*0f80*/  FFMA R113, R61, R114, R116 ;  /* 0x000000723d717223 */ /* 0x000fc80000000074 */
[----:B------:R-:W-:Y:S01]  /*0f90*/  FFMA R114, R62, R111, R113 ;  /* 0x0000006f3e727223 */ /* 0x000fe20000000071 */
[----:B------:R-:W-:-:S04]  /*0fa0*/  IADD3 R89, PT, PT, R89, 0x1, RZ ;  /* 0x0000000159597810 */ /* 0x000fc80007ffe0ff */
[----:B------:R-:W-:Y:S01]  /*0fb0*/  ISETP.NE.AND P1, PT, R89, 0xa, PT ;  /* 0x0000000a5900780c */ /* 0x000fe20003f25270 */
[----:B--2---:R-:W-:-:S04]  /*0fc0*/  FFMA R111, R63, R112, R114 ;  /* 0x000000703f6f7223 */ /* 0x004fc80000000072 */
[----:B------:R-:W-:-:S04]  /*0fd0*/  FFMA R112, R64, R5, R111 ;  /* 0x0000000540707223 */ /* 0x000fc8000000006f */
[----:B0-----:R-:W-:-:S04]  /*0fe0*/  FFMA R5, R65, R110, R112 ;  /* 0x0000006e41057223 */ /* 0x001fc80000000070 */
[----:B---3--:R-:W-:-:S04]  /*0ff0*/  FFMA R110, R66, R107, R5 ;  /* 0x0000006b426e7223 */ /* 0x008fc80000000005 */
[----:B----4-:R-:W-:-:S04]  /*1000*/  FFMA R5, R67, R108, R110 ;  /* 0x0000006c43057223 */ /* 0x010fc8000000006e */
[----:B-1----:R-:W-:-:S04]  /*1010*/  FFMA R2, R68, R105, R5 ;  /* 0x0000006944027223 */ /* 0x002fc80000000005 */
[----:B------:R-:W-:-:S04]  /*1020*/  FFMA R3, R69, R106, R2 ;  /* 0x0000006a45037223 */ /* 0x000fc80000000002 */
        /* <DEDUP_REMOVED lines=20> */
[----:B------:R-:W-:-:S05]  /*1170*/  FADD R3, R3, R4 ;  /* 0x0000000403037221 */ /* 0x000fca0000000000 */
[----:B------:R-:W-:Y:S01]  /*1180*/  FMNMX R90, R3, R90, !PT ;  /* 0x0000005a035a7209 */ /* 0x000fe20007800000 */
[----:B------:R-:W-:Y:S06]  /*1190*/  @P1 BRA `(.L_x_2) ;  /* 0xfffffff400341947 */ /* 0x000fec000383ffff */
[----:B------:R-:W0:Y:S01]  /*11a0*/  S2UR UR5, SR_CgaCtaId ;  /* 0x00000000000579c3 */ /* 0x000e220000008800 */
[----:B------:R-:W-:Y:S02]  /*11b0*/  UMOV UR4, 0x400 ;  /* 0x0000040000047882 */ /* 0x000fe40000000000 */
[----:B0-----:R-:W-:-:S09]  /*11c0*/  ULEA UR4, UR5, UR4, 0x18 ;  /* 0x0000000405047291 */ /* 0x001fd2000f8ec0ff */
[----:B------:R0:W-:Y:S03]  /*11d0*/  STS [UR4], R90 ;  /* 0x0000005aff007988 */ /* 0x0001e60008000804 */
.L_x_1:
[----:B------:R-:W-:Y:S05]  /*11e0*/  BSYNC.RECONVERGENT B0 ;  /* 0x0000000000007941 */ /* 0x000fea0003800200 */
.L_x_0:
[----:B------:R-:W1:Y:S01]  /*11f0*/  S2R R9, SR_TID.X ;  /* 0x0000000000097919 */ /* 0x000e620000002100 */
[----:B------:R-:W-:Y:S01]  /*1200*/  BSSY.RECONVERGENT B0, `(.L_x_3) ;  /* 0x0000119000007945 */ /* 0x000fe20003800200 */
[----:B------:R-:W-:Y:S01]  /*1210*/  BAR.SYNC.DEFER_BLOCKING 0x0 ;  /* 0x0000000000007b1d */ /* 0x000fe20000010000 */
[----:B-1----:R-:W-:-:S13]  /*1220*/  ISETP.GT.U32.AND P1, PT, R9, 0x9, PT ;  /* 0x000000090900780c */ /* 0x002fda0003f24070 */
[----:B------:R-:W-:Y:S05]  /*1230*/  @P1 BRA `(.L_x_4) ;  /* 0x0000001000541947 */ /* 0x000fea0003800000 */
[----:B------:R-:W1:Y:S08]  /*1240*/  LDC.64 R4, c[0x0][0x388] ;  /* 0x0000e200ff047b82 */ /* 0x000e700000000a00 */
[----:B------:R-:W2:Y:S01]  /*1250*/  LDC.64 R2, c[0x0][0x380] ;  /* 0x0000e000ff027b82 */ /* 0x000ea20000000a00 */
[----:B-1----:R-:W-:-:S05]  /*1260*/  IMAD.WIDE.U32 R4, R9, 0x150, R4 ;  /* 0x0000015009047825 */ /* 0x002fca00078e0004 */
[----:B------:R-:W3:Y:S04]  /*1270*/  LDG.E R57, desc[UR8][R4.64] ;  /* 0x0000000804397981 */ /* 0x000ee8000c1e1900 */
[----:B--2---:R-:W3:Y:S04]  /*1280*/  LDG.E R0, desc[UR8][R2.64] ;  /* 0x0000000802007981 */ /* 0x004ee8000c1e1900 */
[----:B------:R-:W2:Y:S04]  /*1290*/  LDG.E R59, desc[UR8][R2.64+0x4] ;  /* 0x00000408023b7981 */ /* 0x000ea8000c1e1900 */
[----:B------:R-:W2:Y:S04]  /*12a0*/  LDG.E R56, desc[UR8][R4.64+0x4] ;  /* 0x0000040804387981 */ /* 0x000ea8000c1e1900 */
[----:B------:R-:W4:Y:S04]  /*12b0*/  LDG.E R61, desc[UR8][R2.64+0x8] ;  /* 0x00000808023d7981 */ /* 0x000f28000c1e1900 */
[----:B------:R-:W4:Y:S04]  /*12c0*/  LDG.E R58, desc[UR8][R4.64+0x8] ;  /* 0x00000808043a7981 */ /* 0x000f28000c1e1900 */
[----:B------:R-:W5:Y:S04]  /*12d0*/  LDG.E R63, desc[UR8][R2.64+0xc] ;  /* 0x00000c08023f7981 */ /* 0x000f68000c1e1900 */
        /* <DEDUP_REMOVED lines=31> */
[----:B0-----:R-:W5:Y:S04]  /*14d0*/  LDG.E R90, desc[UR8][R2.64+0x4c] ;  /* 0x00004c08025a7981 */ /* 0x001f68000c1e1900 */
        /* <DEDUP_REMOVED lines=56> */
[----:B------:R-:W5:Y:S01]  /*1860*/  LDG.E R53, desc[UR8][R4.64+0xbc] ;  /* 0x0000bc0804357981 */ /* 0x000f62000c1e1900 */
[----:B---3--:R-:W-:-:S03]  /*1870*/  FFMA R54, R0, R57, RZ ;  /* 0x0000003900367223 */ /* 0x008fc600000000ff */
[----:B------:R-:W3:Y:S04]  /*1880*/  LDG.E R52, desc[UR8][R2.64+0xc0] ;  /* 0x0000c00802347981 */ /* 0x000ee8000c1e1900 */
[----:B------:R-:W3:Y:S01]  /*1890*/  LDG.E R55, desc[UR8][R4.64+0xc0] ;  /* 0x0000c00804377981 */ /* 0x000ee2000c1e1900 */
[----:B--2---:R-:W-:-:S03]  /*18a0*/  FFMA R56, R59, R56, R54 ;  /* 0x000000383b387223 */ /* 0x004fc60000000036 */
[----:B------:R-:W2:Y:S04]  /*18b0*/  LDG.E R0, desc[UR8][R2.64+0xc4] ;  /* 0x0000c40802007981 */ /* 0x000ea8000c1e1900 */
[----:B------:R-:W2:Y:S01]  /*18c0*/  LDG.E R57, desc[UR8][R4.64+0xc4] ;  /* 0x0000c40804397981 */ /* 0x000ea2000c1e1900 */
[----:B----4-:R-:W-:-:S03]  /*18d0*/  FFMA R58, R61, R58, R56 ;  /* 0x0000003a3d3a7223 */ /* 0x010fc60000000038 */
[----:B------:R-:W4:Y:S04]  /*18e0*/  LDG.E R54, desc[UR8][R2.64+0xc8] ;  /* 0x0000c80802367981 */ /* 0x000f28000c1e1900 */
[----:B------:R-:W4:Y:S01]  /*18f0*/  LDG.E R59, desc[UR8][R4.64+0xc8] ;  /* 0x0000c808043b7981 */ /* 0x000f22000c1e1900 */
[----:B-----5:R-:W-:-:S03]  /*1900*/  FFMA R60, R63, R60, R58 ;  /* 0x0000003c3f3c7223 */ /* 0x020fc6000000003a */
[----:B------:R-:W5:Y:S04]  /*1910*/  LDG.E R56, desc[UR8][R2.64+0xcc] ;  /* 0x0000cc0802387981 */ /* 0x000f68000c1e1900 */
[----:B------:R-:W5:Y:S01]  /*1920*/  LDG.E R61, desc[UR8][R4.64+0xcc] ;  /* 0x0000cc08043d7981 */ /* 0x000f62000c1e1900 */
[----:B------:R-:W-:-:S03]  /*1930*/  FFMA R62, R65, R62, R60 ;  /* 0x0000003e413e7223 */ /* 0x000fc6000000003c */
        /* <DEDUP_REMOVED lines=61> */
[----:B------:R-:W5:Y:S04]  /*1d10*/  LDG.E R103, desc[UR8][R4.64+0x120] ;  /* 0x0001200804677981 */ /* 0x000f68000c1e1900 */
[----:B------:R-:W5:Y:S04]  /*1d20*/  LDG.E R100, desc[UR8][R2.64+0x124] ;  /* 0x0001240802647981 */ /* 0x000f68000c1e1900 */
[----:B------:R-:W5:Y:S04]  /*1d30*/  LDG.E R105, desc[UR8][R4.64+0x124] ;  /* 0x0001240804697981 */ /* 0x000f68000c1e1900 */
[----:B------:R-:W5:Y:S04]  /*1d40*/  LDG.E R114, desc[UR8][R2.64+0x128] ;  /* 0x0001280802727981 */ /* 0x000f68000c1e1900 */
[----:B------:R-:W5:Y:S01]  /*1d50*/  LDG.E R117, desc[UR8][R4.64+0x128] ;  /* 0x0001280804757981 */ /* 0x000f62000c1e1900 */
[----:B------:R-:W-:-:S02]  /*1d60*/  FFMA R107, R107, R6, R102 ;  /* 0x000000066b6b7223 */ /* 0x000fc40000000066 */
[----:B------:R-:W0:Y:S01]  /*1d70*/  LDC.64 R6, c[0x0][0x390] ;  /* 0x0000e400ff067b82 */ /* 0x000e220000000a00 */
        /* <DEDUP_REMOVED lines=14> */
[----:B0-----:R-:W-:-:S03]  /*1e60*/  IMAD.WIDE.U32 R6, R9, 0x4, R6 ;  /* 0x0000000409067825 */ /* 0x001fc600078e0006 */
[----:B------:R-:W5:Y:S04]  /*1e70*/  LDG.E R119, desc[UR8][R4.64+0x148] ;  /* 0x0001480804777981 */ /* 0x000f68000c1e1900 */
[----:B------:R-:W5:Y:S04]  /*1e80*/  LDG.E R116, desc[UR8][R2.64+0x148] ;  /* 0x0001480802747981 */ /* 0x000f68000c1e1900 */
[----:B------:R-:W5:Y:S04]  /*1e90*/  LDG.E R104, desc[UR8][R4.64+0x14c] ;  /* 0x00014c0804687981 */ /* 0x000f68000c1e1900 */
[----:B------:R0:W5:Y:S04]  /*1ea0*/  LDG.E R123, desc[UR8][R2.64+0x14c] ;  /* 0x00014c08027b7981 */ /* 0x000168000c1e1900 */
[----:B------:R-:W5:Y:S01]  /*1eb0*/  LDG.E R6, desc[UR8][R6.64] ;  /* 0x0000000806067981 */ /* 0x000f62000c1e1900 */
        /* <DEDUP_REMOVED lines=22> */
[----:B---3--:R-:W-:-:S04]  /*2020*/  FFMA R11, R52, R55, R11 ;  /* 0x00000037340b7223 */ /* 0x008fc8000000000b */
[----:B--2---:R-:W-:-:S04]  /*2030*/  FFMA R11, R0, R57, R11 ;  /* 0x00000039000b7223 */ /* 0x004fc8000000000b */
[----:B----4-:R-:W-:-:S04]  /*2040*/  FFMA R11, R54, R59, R11 ;  /* 0x0000003b360b7223 */ /* 0x010fc8000000000b */
[----:B-----5:R-:W-:-:S04]  /*2050*/  FFMA R11, R56, R61, R11 ;  /* 0x0000003d380b7223 */ /* 0x020fc8000000000b */
        /* <DEDUP_REMOVED lines=13> */
[----:B------:R-:W-:Y:S01]  /*2130*/  FFMA R11, R84, R89, R11 ;  /* 0x00000059540b7223 */ /* 0x000fe2000000000b */
[----:B------:R-:W1:Y:S03]  /*2140*/  S2UR UR5, SR_CgaCtaId ;  /* 0x00000000000579c3 */ /* 0x000e660000008800 */
[----:B------:R-:W-:-:S04]  /*2150*/  FFMA R11, R86, R91, R11 ;  /* 0x0000005b560b7223 */ /* 0x000fc8000000000b */
[----:B------:R-:W-:-:S04]  /*2160*/  FFMA R11, R88, R93, R11 ;  /* 0x0000005d580b7223 */ /* 0x000fc8000000000b */
[----:B------:R-:W-:-:S04]  /*2170*/  FFMA R11, R90, R95, R11 ;  /* 0x0000005f5a0b7223 */ /* 0x000fc8000000000b */
[----:B------:R-:W-:-:S04]  /*2180*/  FFMA R11, R92, R97, R11 ;  /* 0x000000615c0b7223 */ /* 0x000fc8000000000b */
[----:B------:R-:W-:Y:S01]  /*2190*/  FFMA R11, R94, R99, R11 ;  /* 0x000000635e0b7223 */ /* 0x000fe2000000000b */
[----:B------:R-:W-:-:S03]  /*21a0*/  UMOV UR4, 0x400 ;  /* 0x0000040000047882 */ /* 0x000fc60000000000 */
[----:B------:R-:W-:Y:S01]  /*21b0*/  FFMA R11, R96, R101, R11 ;  /* 0x00000065600b7223 */ /* 0x000fe2000000000b */
[----:B-1----:R-:W-:-:S03]  /*21c0*/  ULEA UR4, UR5, UR4, 0x18 ;  /* 0x0000000405047291 */ /* 0x002fc6000f8ec0ff */
[----:B------:R-:W-:-:S06]  /*21d0*/  FFMA R11, R98, R103, R11 ;  /* 0x00000067620b7223 */ /* 0x000fcc000000000b */
[----:B0-----:R-:W0:Y:S01]  /*21e0*/  LDS R3, [UR4] ;  /* 0x00000004ff037984 */ /* 0x001e220008000800 */
        /* <DEDUP_REMOVED lines=9> */
[----:B------:R-:W-:-:S03]  /*2280*/  HFMA2 R5, -RZ, RZ, 0.96630859375, -0.0022525787353515625 ;  /* 0x3bbb989dff057431 */ /* 0x000fc600000001ff */
[----:B------:R-:W-:-:S04]  /*2290*/  FFMA R116, R116, R119, R121 ;  /* 0x0000007774747223 */ /* 0x000fc80000000079 */
[----:B------:R-:W-:-:S04]  /*22a0*/  FFMA R123, R123, R104, R116 ;  /* 0x000000687b7b7223 */ /* 0x000fc80000000074 */
[----:B------:R-:W-:-:S04]  /*22b0*/  FADD R6, R123, R6 ;  /* 0x000000067b067221 */ /* 0x000fc80000000000 */
[----:B0-----:R-:W-:Y:S01]  /*22c0*/  FADD R6, R6, -R3 ;  /* 0x8000000306067221 */ /* 0x001fe20000000000 */
[----:B------:R-:W-:-:S03]  /*22d0*/  MOV R3, 0x437c0000 ;  /* 0x437c000000037802 */ /* 0x000fc60000000f00 */
[----:B------:R-:W-:-:S04]  /*22e0*/  FFMA.SAT R0, R6, R5, 0.5 ;  /* 0x3f00000006007423 */ /* 0x000fc80000002005 */
[----:B------:R-:W-:Y:S02]  /*22f0*/  FFMA.RM R0, R0, R3, 12582913 ;  /* 0x4b40000100007423 */ /* 0x000fe40000004003 */
[----:B------:R-:W0:Y:S02]  /*2300*/  LDC.64 R2, c[0x0][0x398] ;  /* 0x0000e600ff027b82 */ /* 0x000e240000000a00 */
[----:B------:R-:W-:-:S04]  /*2310*/  FADD R5, R0, -12583039 ;  /* 0xcb40007f00057421 */ /* 0x000fc80000000000 */
[----:B------:R-:W-:-:S04]  /*2320*/  FFMA R5, R6, 1.4426950216293334961, -R5 ;  /* 0x3fb8aa3b06057823 */ /* 0x000fc80000000805 */
[----:B------:R-:W-:-:S06]  /*2330*/  FFMA R5, R6, 1.925963033500011079e-08, R5 ;  /* 0x32a5706006057823 */ /* 0x000fcc0000000005 */
[----:B------:R-:W1:Y:S01]  /*2340*/  MUFU.EX2 R5, R5 ;  /* 0x0000000500057308 */ /* 0x000e620000000800 */
[----:B------:R-:W-:Y:S01]  /*2350*/  SHF.L.U32 R0, R0, 0x17, RZ ;  /* 0x0000001700007819 */ /* 0x000fe200000006ff */
[----:B0-----:R-:W-:-:S04]  /*2360*/  IMAD.WIDE.U32 R2, R9, 0x4, R2 ;  /* 0x0000000409027825 */ /* 0x001fc800078e0002 */
[----:B-1----:R-:W-:-:S05]  /*2370*/  FMUL R7, R0, R5 ;  /* 0x0000000500077220 */ /* 0x002fca0000400000 */
[----:B------:R1:W-:Y:S02]  /*2380*/  STG.E desc[UR8][R2.64], R7 ;  /* 0x0000000702007986 */ /* 0x0003e4000c101908 */
.L_x_4:
[----:B------:R-:W-:Y:S05]  /*2390*/  BSYNC.RECONVERGENT B0 ;  /* 0x0000000000007941 */ /* 0x000fea0003800200 */
.L_x_3:
[----:B------:R-:W-:Y:S06]  /*23a0*/  BAR.SYNC.DEFER_BLOCKING 0x0 ;  /* 0x0000000000007b1d */ /* 0x000fec0000010000 */
[----:B------:R-:W-:Y:S04]  /*23b0*/  BSSY.RECONVERGENT B0, `(.L_x_5) ;  /* 0x000001b000007945 */ /* 0x000fe80003800200 */
[----:B------:R-:W-:Y:S05]  /*23c0*/  @P0 BRA `(.L_x_6) ;  /* 0x0000000000640947 */ /* 0x000fea0003800000 */
[----:B-1----:R-:W1:Y:S02]  /*23d0*/  LDC.64 R2, c[0x0][0x398] ;  /* 0x0000e600ff027b82 */ /* 0x002e640000000a00 */
[----:B-1----:R-:W2:Y:S04]  /*23e0*/  LDG.E R0, desc[UR8][R2.64] ;  /* 0x0000000802007981 */ /* 0x002ea8000c1e1900 */
[----:B------:R-:W3:Y:S04]  /*23f0*/  LDG.E R5, desc[UR8][R2.64+0x4] ;  /* 0x0000040802057981 */ /* 0x000ee8000c1e1900 */
[----:B------:R-:W4:Y:S04]  /*2400*/  LDG.E R7, desc[UR8][R2.64+0x8] ;  /* 0x0000080802077981 */ /* 0x000f28000c1e1900 */
[----:B------:R-:W5:Y:S04]  /*2410*/  LDG.E R11, desc[UR8][R2.64+0xc] ;  /* 0x00000c08020b7981 */ /* 0x000f68000c1e1900 */
[----:B------:R-:W5:Y:S04]  /*2420*/  LDG.E R13, desc[UR8][R2.64+0x10] ;  /* 0x00001008020d7981 */ /* 0x000f68000c1e1900 */
[----:B------:R-:W5:Y:S04]  /*2430*/  LDG.E R15, desc[UR8][R2.64+0x14] ;  /* 0x00001408020f7981 */ /* 0x000f68000c1e1900 */
[----:B------:R-:W5:Y:S04]  /*2440*/  LDG.E R17, desc[UR8][R2.64+0x18] ;  /* 0x0000180802117981 */ /* 0x000f68000c1e1900 */
[----:B------:R-:W5:Y:S04]  /*2450*/  LDG.E R19, desc[UR8][R2.64+0x1c] ;  /* 0x00001c0802137981 */ /* 0x000f68000c1e1900 */
[----:B------:R-:W5:Y:S04]  /*2460*/  LDG.E R21, desc[UR8][R2.64+0x20] ;  /* 0x0000200802157981 */ /* 0x000f68000c1e1900 */
[----:B------:R-:W5:Y:S01]  /*2470*/  LDG.E R23, desc[UR8][R2.64+0x24] ;  /* 0x0000240802177981 */ /* 0x000f62000c1e1900 */
[----:B------:R-:W1:Y:S01]  /*2480*/  S2UR UR5, SR_CgaCtaId ;  /* 0x00000000000579c3 */ /* 0x000e620000008800 */
[----:B------:R-:W-:-:S02]  /*2490*/  UMOV UR4, 0x400 ;  /* 0x0000040000047882 */ /* 0x000fc40000000000 */
[----:B-1----:R-:W-:Y:S01]  /*24a0*/  ULEA UR4, UR5, UR4, 0x18 ;  /* 0x0000000405047291 */ /* 0x002fe2000f8ec0ff */
[----:B--2---:R-:W-:-:S04]  /*24b0*/  FADD R0, RZ, R0 ;  /* 0x00000000ff007221 */ /* 0x004fc80000000000 */
[----:B---3--:R-:W-:-:S04]  /*24c0*/  FADD R0, R0, R5 ;  /* 0x0000000500007221 */ /* 0x008fc80000000000 */
[----:B----4-:R-:W-:-:S04]  /*24d0*/  FADD R0, R0, R7 ;  /* 0x0000000700007221 */ /* 0x010fc80000000000 */
[----:B-----5:R-:W-:-:S04]  /*24e0*/  FADD R0, R0, R11 ;  /* 0x0000000b00007221 */ /* 0x020fc80000000000 */
[----:B------:R-:W-:-:S04]  /*24f0*/  FADD R0, R0, R13 ;  /* 0x0000000d00007221 */ /* 0x000fc80000000000 */
[----:B------:R-:W-:-:S04]  /*2500*/  FADD R0, R0, R15 ;  /* 0x0000000f00007221 */ /* 0x000fc80000000000 */
[----:B------:R-:W-:-:S04]  /*2510*/  FADD R0, R0, R17 ;  /* 0x0000001100007221 */ /* 0x000fc80000000000 */
[----:B------:R-:W-:-:S04]  /*2520*/  FADD R0, R0, R19 ;  /* 0x0000001300007221 */ /* 0x000fc80000000000 */
[----:B------:R-:W-:-:S04]  /*2530*/  FADD R0, R0, R21 ;  /* 0x0000001500007221 */ /* 0x000fc80000000000 */
[----:B------:R-:W-:-:S05]  /*2540*/  FADD R0, R0, R23 ;  /* 0x0000001700007221 */ /* 0x000fca0000000000 */
[----:B------:R2:W-:Y:S02]  /*2550*/  STS [UR4+0x4], R0 ;  /* 0x00000400ff007988 */ /* 0x0005e40008000804 */
.L_x_6:
[----:B------:R-:W-:Y:S05]  /*2560*/  BSYNC.RECONVERGENT B0 ;  /* 0x0000000000007941 */ /* 0x000fea0003800200 */
.L_x_5:
[----:B------:R-:W-:Y:S06]  /*2570*/  BAR.SYNC.DEFER_BLOCKING 0x0 ;  /* 0x0000000000007b1d */ /* 0x000fec0000010000 */
[----:B------:R-:W-:Y:S05]  /*2580*/  @P1 EXIT ;  /* 0x000000000000194d */ /* 0x000fea0003800000 */
[----:B-1----:R-:W1:Y:S02]  /*2590*/  LDC.64 R2, c[0x0][0x398] ;  /* 0x0000e600ff027b82 */ /* 0x002e640000000a00 */
[----:B-1----:R-:W-:-:S05]  /*25a0*/  IMAD.WIDE.U32 R4, R9, 0x4, R2 ;  /* 0x0000000409047825 */ /* 0x002fca00078e0002 */
[----:B--2---:R-:W2:Y:S01]  /*25b0*/  LDG.E R0, desc[UR8][R4.64] ;  /* 0x0000000804007981 */ /* 0x004ea2000c1e1900 */
[----:B------:R-:W1:Y:S01]  /*25c0*/  S2UR UR5, SR_CgaCtaId ;  /* 0x00000000000579c3 */ /* 0x000e620000008800 */
[----:B------:R-:W-:Y:S01]  /*25d0*/  UMOV UR4, 0x400 ;  /* 0x0000040000047882 */ /* 0x000fe20000000000 */
[----:B------:R-:W-:Y:S01]  /*25e0*/  BSSY.RECONVERGENT B0, `(.L_x_7) ;  /* 0x000000d000007945 */ /* 0x000fe20003800200 */
[----:B-1----:R-:W-:-:S09]  /*25f0*/  ULEA UR4, UR5, UR4, 0x18 ;  /* 0x0000000405047291 */ /* 0x002fd2000f8ec0ff */
[----:B------:R-:W1:Y:S02]  /*2600*/  LDS R3, [UR4+0x4] ;  /* 0x00000404ff037984 */ /* 0x000e640008000800 */
[----:B-1----:R-:W1:Y:S02]  /*2610*/  MUFU.RCP R2, R3 ;  /* 0x0000000300027308 */ /* 0x002e640000001000 */
[----:B-1----:R-:W-:-:S04]  /*2620*/  FFMA R7, -R3, R2, 1 ;  /* 0x3f80000003077423 */ /* 0x002fc80000000102 */
[----:B------:R-:W-:Y:S02]  /*2630*/  FFMA R7, R2, R7, R2 ;  /* 0x0000000702077223 */ /* 0x000fe40000000002 */
[----:B--2---:R-:W1:Y:S02]  /*2640*/  FCHK P0, R0, R3 ;  /* 0x0000000300007302 */ /* 0x004e640000000000 */
[----:B------:R-:W-:-:S04]  /*2650*/  FFMA R2, R0, R7, RZ ;  /* 0x0000000700027223 */ /* 0x000fc800000000ff */
[----:B------:R-:W-:-:S04]  /*2660*/  FFMA R6, -R3, R2, R0 ;  /* 0x0000000203067223 */ /* 0x000fc80000000100 */
[----:B------:R-:W-:Y:S01]  /*2670*/  FFMA R7, R7, R6, R2 ;  /* 0x0000000607077223 */ /* 0x000fe20000000002 */
[----:B-1----:R-:W-:Y:S06]  /*2680*/  @!P0 BRA `(.L_x_8) ;  /* 0x0000000000088947 */ /* 0x002fec0003800000 */
[----:B------:R-:W-:-:S07]  /*2690*/  MOV R10, 0x26b0 ;  /* 0x000026b0000a7802 */ /* 0x000fce0000000f00 */
[----:B0-----:R-:W-:Y:S05]  /*26a0*/  CALL.REL.NOINC `($__internal_0_$__cuda_sm3x_div_rn_noftz_f32_slowpath) ;  /* 0x00000000000c7944 */ /* 0x001fea0003c00000 */
.L_x_8:
[----:B------:R-:W-:Y:S05]  /*26b0*/  BSYNC.RECONVERGENT B0 ;  /* 0x0000000000007941 */ /* 0x000fea0003800200 */
.L_x_7:
[----:B------:R-:W-:Y:S01]  /*26c0*/  STG.E desc[UR8][R4.64], R7 ;  /* 0x0000000704007986 */ /* 0x000fe2000c101908 */
[----:B------:R-:W-:Y:S05]  /*26d0*/  EXIT ;  /* 0x000000000000794d */ /* 0x000fea0003800000 */
        .weak           $__internal_0_$__cuda_sm3x_div_rn_noftz_f32_slowpath
        .type           $__internal_0_$__cuda_sm3x_div_rn_noftz_f32_slowpath,@function
        .size           $__internal_0_$__cuda_sm3x_div_rn_noftz_f32_slowpath,(.L_x_34 - $__internal_0_$__cuda_sm3x_div_rn_noftz_f32_slowpath)
$__internal_0_$__cuda_sm3x_div_rn_noftz_f32_slowpath:
[----:B------:R-:W-:Y:S01]  /*26e0*/  SHF.R.U32.HI R6, RZ, 0x17, R3 ;  /* 0x00000017ff067819 */ /* 0x000fe20000011603 */
[----:B------:R-:W-:Y:S01]  /*26f0*/  BSSY.RECONVERGENT B1, `(.L_x_9) ;  /* 0x0000064000017945 */ /* 0x000fe20003800200 */
[----:B------:R-:W-:Y:S02]  /*2700*/  SHF.R.U32.HI R2, RZ, 0x17, R0 ;  /* 0x00000017ff027819 */ /* 0x000fe40000011600 */
[----:B------:R-:W-:Y:S02]  /*2710*/  LOP3.LUT R6, R6, 0xff, RZ, 0xc0, !PT ;  /* 0x000000ff06067812 */ /* 0x000fe400078ec0ff */
[----:B------:R-:W-:Y:S02]  /*2720*/  LOP3.LUT R2, R2, 0xff, RZ, 0xc0, !PT ;  /* 0x000000ff02027812 */ /* 0x000fe400078ec0ff */
[----:B------:R-:W-:Y:S02]  /*2730*/  IADD3 R12, PT, PT, R6, -0x1, RZ ;  /* 0xffffffff060c7810 */ /* 0x000fe40007ffe0ff */
[----:B------:R-:W-:-:S02]  /*2740*/  IADD3 R11, PT, PT, R2, -0x1, RZ ;  /* 0xffffffff020b7810 */ /* 0x000fc40007ffe0ff */
[----:B------:R-:W-:Y:S02]  /*2750*/  ISETP.GT.U32.AND P0, PT, R12, 0xfd, PT ;  /* 0x000000fd0c00780c */ /* 0x000fe40003f04070 */
[----:B------:R-:W-:Y:S02]  /*2760*/  MOV R7, R0 ;  /* 0x0000000000077202 */ /* 0x000fe40000000f00 */
[----:B------:R-:W-:Y:S02]  /*2770*/  ISETP.GT.U32.OR P0, PT, R11, 0xfd, P0 ;  /* 0x000000fd0b00780c */ /* 0x000fe40000704470 */
[----:B------:R-:W-:-:S11]  /*2780*/  MOV R8, R3 ;  /* 0x0000000300087202 */ /* 0x000fd60000000f00 */
[----:B------:R-:W-:Y:S01]  /*2790*/  @!P0 MOV R9, RZ ;  /* 0x000000ff00098202 */ /* 0x000fe20000000f00 */
[----:B------:R-:W-:Y:S06]  /*27a0*/  @!P0 BRA `(.L_x_10) ;  /* 0x00000000005c8947 */ /* 0x000fec0003800000 */
[----:B------:R-:W-:Y:S02]  /*27b0*/  FSETP.GTU.FTZ.AND P0, PT, |R0|, +INF , PT ;  /* 0x7f8000000000780b */ /* 0x000fe40003f1c200 */
[----:B------:R-:W-:-:S04]  /*27c0*/  FSETP.GTU.FTZ.AND P1, PT, |R3|, +INF , PT ;  /* 0x7f8000000300780b */ /* 0x000fc80003f3c200 */
[----:B------:R-:W-:-:S13]  /*27d0*/  PLOP3.LUT P0, PT, P0, P1, PT, 0xf8, 0x8f ;  /* 0x00000000008f781c */ /* 0x000fda0000703f70 */
[----:B------:R-:W-:Y:S05]  /*27e0*/  @P0 BRA `(.L_x_11) ;  /* 0x00000004004c0947 */ /* 0x000fea0003800000 */
[----:B------:R-:W-:-:S13]  /*27f0*/  LOP3.LUT P0, RZ, R8, 0x7fffffff, R7, 0xc8, !PT ;  /* 0x7fffffff08ff7812 */ /* 0x000fda000780c807 */
[----:B------:R-:W-:Y:S05]  /*2800*/  @!P0 BRA `(.L_x_12) ;  /* 0x00000004003c8947 */ /* 0x000fea0003800000 */
[C---:B------:R-:W-:Y:S02]  /*2810*/  FSETP.NEU.FTZ.AND P2, PT, |R0|.reuse, +INF , PT ;  /* 0x7f8000000000780b */ /* 0x040fe40003f5d200 */
[----:B------:R-:W-:Y:S02]  /*2820*/  FSETP.NEU.FTZ.AND P1, PT, |R3|, +INF , PT ;  /* 0x7f8000000300780b */ /* 0x000fe40003f3d200 */
[----:B------:R-:W-:-:S11]  /*2830*/  FSETP.NEU.FTZ.AND P0, PT, |R0|, +INF , PT ;  /* 0x7f8000000000780b */ /* 0x000fd60003f1d200 */
[----:B------:R-:W-:Y:S05]  /*2840*/  @!P1 BRA !P2, `(.L_x_12) ;  /* 0x00000004002c9947 */ /* 0x000fea0005000000 */
[----:B------:R-:W-:-:S04]  /*2850*/  LOP3.LUT P2, RZ, R7, 0x7fffffff, RZ, 0xc0, !PT ;  /* 0x7fffffff07ff7812 */ /* 0x000fc8000784c0ff */
[----:B------:R-:W-:-:S13]  /*2860*/  PLOP3.LUT P1, PT, P1, P2, PT, 0x2f, 0xf2 ;  /* 0x0000000000f2781c */ /* 0x000fda0000f24577 */
[----:B------:R-:W-:Y:S05]  /*2870*/  @P1 BRA `(.L_x_13) ;  /* 0x0000000400181947 */ /* 0x000fea0003800000 */
[----:B------:R-:W-:-:S04]  /*2880*/  LOP3.LUT P1, RZ, R8, 0x7fffffff, RZ, 0xc0, !PT ;  /* 0x7fffffff08ff7812 */ /* 0x000fc8000782c0ff */
[----:B------:R-:W-:-:S13]  /*2890*/  PLOP3.LUT P0, PT, P0, P1, PT, 0x2f, 0xf2 ;  /* 0x0000000000f2781c */ /* 0x000fda0000702577 */
[----:B------:R-:W-:Y:S05]  /*28a0*/  @P0 BRA `(.L_x_14) ;  /* 0x0000000400000947 */ /* 0x000fea0003800000 */
[----:B------:R-:W-:Y:S02]  /*28b0*/  ISETP.GE.AND P0, PT, R11, RZ, PT ;  /* 0x000000ff0b00720c */ /* 0x000fe40003f06270 */
[----:B------:R-:W-:-:S11]  /*28c0*/  ISETP.GE.AND P1, PT, R12, RZ, PT ;  /* 0x000000ff0c00720c */ /* 0x000fd60003f26270 */
[----:B------:R-:W-:Y:S01]  /*28d0*/  @P0 MOV R9, RZ ;  /* 0x000000ff00090202 */ /* 0x000fe20000000f00 */
[----:B------:R-:W-:Y:S01]  /*28e0*/  @!P0 FFMA R7, R0, 1.84467440737095516160e+19, RZ ;  /* 0x5f80000000078823 */ /* 0x000fe200000000ff */
[----:B------:R-:W-:Y:S01]  /*28f0*/  @!P0 MOV R9, 0xffffffc0 ;  /* 0xffffffc000098802 */ /* 0x000fe20000000f00 */
[----:B------:R-:W-:-:S03]  /*2900*/  @!P1 FFMA R8, R3, 1.84467440737095516160e+19, RZ ;  /* 0x5f80000003089823 */ /* 0x000fc600000000ff */
[----:B------:R-:W-:-:S07]  /*2910*/  @!P1 IADD3 R9, PT, PT, R9, 0x40, RZ ;  /* 0x0000004009099810 */ /* 0x000fce0007ffe0ff */
.L_x_10:
[----:B------:R-:W-:Y:S01]  /*2920*/  LEA R3, R6, 0xc0800000, 0x17 ;  /* 0xc080000006037811 */ /* 0x000fe200078eb8ff */
[----:B------:R-:W-:Y:S01]  /*2930*/  BSSY.RECONVERGENT B2, `(.L_x_15) ;  /* 0x0000036000027945 */ /* 0x000fe20003800200 */
[----:B------:R-:W-:Y:S02]  /*2940*/  IADD3 R2, PT, PT, R2, -0x7f, RZ ;  /* 0xffffff8102027810 */ /* 0x000fe40007ffe0ff */
[----:B------:R-:W-:-:S03]  /*2950*/  IADD3 R3, PT, PT, -R3, R8, RZ ;  /* 0x0000000803037210 */ /* 0x000fc60007ffe1ff */
[C---:B------:R-:W-:Y:S01]  /*2960*/  IMAD R0, R2.reuse, -0x800000, R7 ;  /* 0xff80000002007824 */ /* 0x040fe200078e0207 */
[----:B------:R-:W0:Y:S01]  /*2970*/  MUFU.RCP R8, R3 ;  /* 0x0000000300087308 */ /* 0x000e220000001000 */
[----:B------:R-:W-:Y:S01]  /*2980*/  FADD.FTZ R11, -R3, -RZ ;  /* 0x800000ff030b7221 */ /* 0x000fe20000010100 */
[----:B------:R-:W-:-:S04]  /*2990*/  IADD3 R2, PT, PT, R2, 0x7f, -R6 ;  /* 0x0000007f02027810 */ /* 0x000fc80007ffe806 */
[----:B------:R-:W-:Y:S01]  /*29a0*/  IADD3 R2, PT, PT, R2, R9, RZ ;  /* 0x0000000902027210 */ /* 0x000fe20007ffe0ff */
[----:B0-----:R-:W-:-:S04]  /*29b0*/  FFMA R13, R8, R11, 1 ;  /* 0x3f800000080d7423 */ /* 0x001fc8000000000b */
[----:B------:R-:W-:-:S04]  /*29c0*/  FFMA R12, R8, R13, R8 ;  /* 0x0000000d080c7223 */ /* 0x000fc80000000008 */
[----:B------:R-:W-:-:S04]  /*29d0*/  FFMA R7, R0, R12, RZ ;  /* 0x0000000c00077223 */ /* 0x000fc800000000ff */
[----:B------:R-:W-:-:S04]  /*29e0*/  FFMA R8, R11, R7, R0 ;  /* 0x000000070b087223 */ /* 0x000fc80000000000 */
[----:B------:R-:W-:-:S04]  /*29f0*/  FFMA R13, R12, R8, R7 ;  /* 0x000000080c0d7223 */ /* 0x000fc80000000007 */
[----:B------:R-:W-:-:S04]  /*2a00*/  FFMA R8, R11, R13, R0 ;  /* 0x0000000d0b087223 */ /* 0x000fc80000000000 */
[----:B------:R-:W-:-:S05]  /*2a10*/  FFMA R7, R12, R8, R13 ;  /* 0x000000080c077223 */ /* 0x000fca000000000d */
[----:B------:R-:W-:-:S04]  /*2a20*/  SHF.R.U32.HI R0, RZ, 0x17, R7 ;  /* 0x00000017ff007819 */ /* 0x000fc80000011607 */
[----:B------:R-:W-:-:S04]  /*2a30*/  LOP3.LUT R0, R0, 0xff, RZ, 0xc0, !PT ;  /* 0x000000ff00007812 */ /* 0x000fc800078ec0ff */
[----:B------:R-:W-:-:S04]  /*2a40*/  IADD3 R6, PT, PT, R0, R2, RZ ;  /* 0x0000000200067210 */ /* 0x000fc80007ffe0ff */
[----:B------:R-:W-:-:S04]  /*2a50*/  IADD3 R0, PT, PT, R6, -0x1, RZ ;  /* 0xffffffff06007810 */ /* 0x000fc80007ffe0ff */
[----:B------:R-:W-:-:S13]  /*2a60*/  ISETP.GE.U32.AND P0, PT, R0, 0xfe, PT ;  /* 0x000000fe0000780c */ /* 0x000fda0003f06070 */
[----:B------:R-:W-:Y:S05]  /*2a70*/  @!P0 BRA `(.L_x_16) ;  /* 0x0000000000808947 */ /* 0x000fea0003800000 */
[----:B------:R-:W-:-:S13]  /*2a80*/  ISETP.GT.AND P0, PT, R6, 0xfe, PT ;  /* 0x000000fe0600780c */ /* 0x000fda0003f04270 */
[----:B------:R-:W-:Y:S05]  /*2a90*/  @P0 BRA `(.L_x_17) ;  /* 0x00000000006c0947 */ /* 0x000fea0003800000 */
[----:B------:R-:W-:-:S13]  /*2aa0*/  ISETP.GE.AND P0, PT, R6, 0x1, PT ;  /* 0x000000010600780c */ /* 0x000fda0003f06270 */
[----:B------:R-:W-:Y:S05]  /*2ab0*/  @P0 BRA `(.L_x_18) ;  /* 0x0000000000740947 */ /* 0x000fea0003800000 */
[----:B------:R-:W-:Y:S02]  /*2ac0*/  ISETP.GE.AND P0, PT, R6, -0x18, PT ;  /* 0xffffffe80600780c */ /* 0x000fe40003f06270 */
[----:B------:R-:W-:-:S11]  /*2ad0*/  LOP3.LUT R7, R7, 0x80000000, RZ, 0xc0, !PT ;  /* 0x8000000007077812 */ /* 0x000fd600078ec0ff */
[----:B------:R-:W-:Y:S05]  /*2ae0*/  @!P0 BRA `(.L_x_18) ;  /* 0x0000000000688947 */ /* 0x000fea0003800000 */
[-CC-:B------:R-:W-:Y:S01]  /*2af0*/  FFMA.RZ R0, R12, R8.reuse, R13.reuse ;  /* 0x000000080c007223 */ /* 0x180fe2000000c00d */
[----:B------:R-:W-:Y:S01]  /*2b00*/  IADD3 R9, PT, PT, R6, 0x20, RZ ;  /* 0x0000002006097810 */ /* 0x000fe20007ffe0ff */
[-CC-:B------:R-:W-:Y:S01]  /*2b10*/  FFMA.RM R3, R12, R8.reuse, R13.reuse ;  /* 0x000000080c037223 */ /* 0x180fe2000000400d */
[----:B------:R-:W-:Y:S02]  /*2b20*/  ISETP.NE.AND P2, PT, R6, RZ, PT ;  /* 0x000000ff0600720c */ /* 0x000fe40003f45270 */
[----:B------:R-:W-:Y:S01]  /*2b30*/  LOP3.LUT R2, R0, 0x7fffff, RZ, 0xc0, !PT ;  /* 0x007fffff00027812 */ /* 0x000fe200078ec0ff */
[----:B------:R-:W-:Y:S01]  /*2b40*/  FFMA.RP R0, R12, R8, R13 ;  /* 0x000000080c007223 */ /* 0x000fe2000000800d */
[----:B------:R-:W-:Y:S02]  /*2b50*/  ISETP.NE.AND P1, PT, R6, RZ, PT ;  /* 0x000000ff0600720c */ /* 0x000fe40003f25270 */
[----:B------:R-:W-:Y:S02]  /*2b60*/  LOP3.LUT R2, R2, 0x800000, RZ, 0xfc, !PT ;  /* 0x0080000002027812 */ /* 0x000fe400078efcff */
[----:B------:R-:W-:-:S02]  /*2b70*/  IADD3 R6, PT, PT, -R6, RZ, RZ ;  /* 0x000000ff06067210 */ /* 0x000fc40007ffe1ff */
[----:B------:R-:W-:Y:S02]  /*2b80*/  SHF.L.U32 R9, R2, R9, RZ ;  /* 0x0000000902097219 */ /* 0x000fe400000006ff */
[----:B------:R-:W-:Y:S02]  /*2b90*/  FSETP.NEU.FTZ.AND P0, PT, R0, R3, PT ;  /* 0x000000030000720b */ /* 0x000fe40003f1d000 */
[----:B------:R-:W-:Y:S02]  /*2ba0*/  SEL R3, R6, RZ, P2 ;  /* 0x000000ff06037207 */ /* 0x000fe40001000000 */
[----:B------:R-:W-:Y:S02]  /*2bb0*/  ISETP.NE.AND P1, PT, R9, RZ, P1 ;  /* 0x000000ff0900720c */ /* 0x000fe40000f25270 */
[----:B------:R-:W-:Y:S02]  /*2bc0*/  SHF.R.U32.HI R3, RZ, R3, R2 ;  /* 0x00000003ff037219 */ /* 0x000fe40000011602 */
[----:B------:R-:W-:-:S02]  /*2bd0*/  PLOP3.LUT P0, PT, P0, P1, PT, 0xf8, 0x8f ;  /* 0x00000000008f781c */ /* 0x000fc40000703f70 */
[----:B------:R-:W-:Y:S02]  /*2be0*/  SHF.R.U32.HI R9, RZ, 0x1, R3 ;  /* 0x00000001ff097819 */ /* 0x000fe40000011603 */
[----:B------:R-:W-:-:S04]  /*2bf0*/  SEL R0, RZ, 0x1, !P0 ;  /* 0x00000001ff007807 */ /* 0x000fc80004000000 */
[----:B------:R-:W-:-:S04]  /*2c00*/  LOP3.LUT R0, R0, 0x1, R9, 0xf8, !PT ;  /* 0x0000000100007812 */ /* 0x000fc800078ef809 */
[----:B------:R-:W-:-:S04]  /*2c10*/  LOP3.LUT R0, R0, R3, RZ, 0xc0, !PT ;  /* 0x0000000300007212 */ /* 0x000fc800078ec0ff */
[----:B------:R-:W-:-:S04]  /*2c20*/  IADD3 R0, PT, PT, R9, R0, RZ ;  /* 0x0000000009007210 */ /* 0x000fc80007ffe0ff */
[----:B------:R-:W-:Y:S01]  /*2c30*/  LOP3.LUT R7, R0, R7, RZ, 0xfc, !PT ;  /* 0x0000000700077212 */ /* 0x000fe200078efcff */
[----:B------:R-:W-:Y:S06]  /*2c40*/  BRA `(.L_x_18) ;  /* 0x0000000000107947 */ /* 0x000fec0003800000 */
.L_x_17:
[----:B------:R-:W-:-:S04]  /*2c50*/  LOP3.LUT R7, R7, 0x80000000, RZ, 0xc0, !PT ;  /* 0x8000000007077812 */ /* 0x000fc800078ec0ff */
[----:B------:R-:W-:Y:S01]  /*2c60*/  LOP3.LUT R7, R7, 0x7f800000, RZ, 0xfc, !PT ;  /* 0x7f80000007077812 */ /* 0x000fe200078efcff */
[----:B------:R-:W-:Y:S06]  /*2c70*/  BRA `(.L_x_18) ;  /* 0x0000000000047947 */ /* 0x000fec0003800000 */
.L_x_16:
[----:B------:R-:W-:-:S07]  /*2c80*/  LEA R7, R2, R7, 0x17 ;  /* 0x0000000702077211 */ /* 0x000fce00078eb8ff */
.L_x_18:
[----:B------:R-:W-:Y:S05]  /*2c90*/  BSYNC.RECONVERGENT B2 ;  /* 0x0000000000027941 */ /* 0x000fea0003800200 */
.L_x_15:
[----:B------:R-:W-:Y:S05]  /*2ca0*/  BRA `(.L_x_19) ;  /* 0x0000000000207947 */ /* 0x000fea0003800000 */
.L_x_14:
[----:B------:R-:W-:-:S04]  /*2cb0*/  LOP3.LUT R7, R8, 0x80000000, R7, 0x48, !PT ;  /* 0x8000000008077812 */ /* 0x000fc800078e4807 */
[----:B------:R-:W-:Y:S01]  /*2cc0*/  LOP3.LUT R7, R7, 0x7f800000, RZ, 0xfc, !PT ;  /* 0x7f80000007077812 */ /* 0x000fe200078efcff */
[----:B------:R-:W-:Y:S06]  /*2cd0*/  BRA `(.L_x_19) ;  /* 0x0000000000147947 */ /* 0x000fec0003800000 */
.L_x_13:
[----:B------:R-:W-:Y:S01]  /*2ce0*/  LOP3.LUT R7, R8, 0x80000000, R7, 0x48, !PT ;  /* 0x8000000008077812 */ /* 0x000fe200078e4807 */
[----:B------:R-:W-:Y:S06]  /*2cf0*/  BRA `(.L_x_19) ;  /* 0x00000000000c7947 */ /* 0x000fec0003800000 */
.L_x_12:
[----:B------:R-:W0:Y:S01]  /*2d00*/  MUFU.RSQ R7, -QNAN ;  /* 0xffc0000000077908 */ /* 0x000e220000001400 */
[----:B------:R-:W-:Y:S05]  /*2d10*/  BRA `(.L_x_19) ;  /* 0x0000000000047947 */ /* 0x000fea0003800000 */
.L_x_11:
[----:B------:R-:W-:-:S07]  /*2d20*/  FADD.FTZ R7, R0, R3 ;  /* 0x0000000300077221 */ /* 0x000fce0000010000 */
.L_x_19:
[----:B------:R-:W-:Y:S05]  /*2d30*/  BSYNC.RECONVERGENT B1 ;  /* 0x0000000000017941 */ /* 0x000fea0003800200 */
.L_x_9:
[----:B------:R-:W-:Y:S01]  /*2d40*/  HFMA2 R3, -RZ, RZ, 0, 0 ;  /* 0x00000000ff037431 */ /* 0x000fe200000001ff */
[----:B------:R-:W-:-:S04]  /*2d50*/  MOV R2, R10 ;  /* 0x0000000a00027202 */ /* 0x000fc80000000f00 */
[----:B0-----:R-:W-:Y:S05]  /*2d60*/  RET.REL.NODEC R2 `(_Z13softmax_layerPfS_S_S_) ;  /* 0xffffffd002a47950 */ /* 0x001fea0003c3ffff */
.L_x_20:
[----:B------:R-:W-:-:S00]  /*2d70*/  BRA `(.L_x_20) ;  /* 0xfffffffc00fc7947 */ /* 0x000fc0000383ffff */
[----:B------:R-:W-:-:S00]  /*2d80*/  NOP ;  /* 0x0000000000007918 */ /* 0x000fc00000000000 */
[----:B------:R-:W-:-:S00]  /*2d90*/  NOP ;  /* 0x0000000000007918 */ /* 0x000fc00000000000 */
[----:B------:R-:W-:-:S00]  /*2da0*/  NOP ;  /* 0x0000000000007918 */ /* 0x000fc00000000000 */
[----:B------:R-:W-:-:S00]  /*2db0*/  NOP ;  /* 0x0000000000007918 */ /* 0x000fc00000000000 */
[----:B------:R-:W-:-:S00]  /*2dc0*/  NOP ;  /* 0x0000000000007918 */ /* 0x000fc00000000000 */
[----:B------:R-:W-:-:S00]  /*2dd0*/  NOP ;  /* 0x0000000000007918 */ /* 0x000fc00000000000 */
[----:B------:R-:W-:-:S00]  /*2de0*/  NOP ;  /* 0x0000000000007918 */ /* 0x000fc00000000000 */
[----:B------:R-:W-:-:S00]  /*2df0*/  NOP ;  /* 0x0000000000007918 */ /* 0x000fc00000000000 */
.L_x_34:


//--------------------- .text._Z11dense_layerPfS_S_S_ii --------------------------
	.section	.text._Z11dense_layerPfS_S_S_ii,"ax",@progbits
	.align	128
        .global         _Z11dense_layerPfS_S_S_ii
        .type           _Z11dense_layerPfS_S_S_ii,@function
        .size           _Z11dense_layerPfS_S_S_ii,(.L_x_36 - _Z11dense_layerPfS_S_S_ii)
        .other          _Z11dense_layerPfS_S_S_ii,@"STO_CUDA_ENTRY STV_DEFAULT"
_Z11dense_layerPfS_S_S_ii:
.text._Z11dense_layerPfS_S_S_ii:
[----:B------:R-:W-:Y:S01]  /*0000*/  LDC R1, c[0x0][0x37c] ;  /* 0x0000df00ff017b82 */ /* 0x000fe20000000800 */
[----:B------:R-:W0:Y:S07]  /*0010*/  S2R R6, SR_TID.X ;  /* 0x0000000000067919 */ /* 0x000e2e0000002100 */
[----:B------:R-:W0:Y:S01]  /*0020*/  S2UR UR4, SR_CTAID.X ;  /* 0x00000000000479c3 */ /* 0x000e220000002500 */
[----:B------:R-:W1:Y:S07]  /*0030*/  LDCU UR5, c[0x0][0x3a4] ;  /* 0x00007480ff0577ac */ /* 0x000e6e0008000800 */
[----:B------:R-:W0:Y:S02]  /*0040*/  LDC R3, c[0x0][0x360] ;  /* 0x0000d800ff037b82 */ /* 0x000e240000000800 */
[----:B0-----:R-:W-:-:S05]  /*0050*/  IMAD R6, R3, UR4, R6 ;  /* 0x0000000403067c24 */ /* 0x001fca000f8e0206 */
[----:B-1----:R-:W-:-:S13]  /*0060*/  ISETP.GE.AND P0, PT, R6, UR5, PT ;  /* 0x0000000506007c0c */ /* 0x002fda000bf06270 */
[----:B------:R-:W-:Y:S05]  /*0070*/  @P0 EXIT ;  /* 0x000000000000094d */ /* 0x000fea0003800000 */
[----:B------:R-:W0:Y:S01]  /*0080*/  LDCU UR8, c[0x0][0x3a0] ;  /* 0x00007400ff0877ac */ /* 0x000e220008000800 */
[----:B------:R-:W-:Y:S01]  /*0090*/  HFMA2 R15, -RZ, RZ, 0, 0 ;  /* 0x00000000ff0f7431 */ /* 0x000fe200000001ff */
[----:B------:R-:W1:Y:S01]  /*00a0*/  LDCU.64 UR16, c[0x0][0x358] ;  /* 0x00006b00ff1077ac */ /* 0x000e620008000a00 */
[----:B0-----:R-:W-:-:S09]  /*00b0*/  UISETP.GE.AND UP0, UPT, UR8, 0x1, UPT ;  /* 0x000000010800788c */ /* 0x001fd2000bf06270 */
[----:B-1----:R-:W-:Y:S05]  /*00c0*/  BRA.U !UP0, `(.L_x_21) ;  /* 0x0000000908607547 */ /* 0x002fea000b800000 */
[----:B------:R-:W-:Y:S02]  /*00d0*/  UISETP.GE.U32.AND UP1, UPT, UR8, 0x10, UPT ;  /* 0x000000100800788c */ /* 0x000fe4000bf26070 */
[----:B------:R-:W-:Y:S01]  /*00e0*/  IMAD R7, R6, UR8, RZ ;  /* 0x0000000806077c24 */ /* 0x000fe2000f8e02ff */
[----:B------:R-:W-:Y:S01]  /*00f0*/  ULOP3.LUT UR9, UR8, 0xf, URZ, 0xc0, !UPT ;  /* 0x0000000f08097892 */ /* 0x000fe2000f8ec0ff */
[----:B------:R-:W-:Y:S02]  /*0100*/  MOV R15, RZ ;  /* 0x000000ff000f7202 */ /* 0x000fe40000000f00 */
[----:B------:R-:W-:Y:S01]  /*0110*/  MOV R8, RZ ;  /* 0x000000ff00087202 */ /* 0x000fe20000000f00 */
[----:B------:R-:W-:Y:S02]  /*0120*/  UISETP.NE.AND UP0, UPT, UR9, URZ, UPT ;  /* 0x000000ff0900728c */ /* 0x000fe4000bf05270 */
[----:B------:R-:W-:Y:S09]  /*0130*/  BRA.U !UP1, `(.L_x_22) ;  /* 0x0000000509147547 */ /* 0x000ff2000b800000 */
[----:B------:R-:W0:Y:S01]  /*0140*/  LDCU.128 UR12, c[0x0][0x380] ;  /* 0x00007000ff0c77ac */ /* 0x000e220008000c00 */
[----:B------:R-:W-:Y:S02]  /*0150*/  MOV R15, RZ ;  /* 0x000000ff000f7202 */ /* 0x000fe40000000f00 */
[----:B------:R-:W-:Y:S01]  /*0160*/  MOV R0, R7 ;  /* 0x0000000700007202 */ /* 0x000fe20000000f00 */
[----:B------:R-:W-:-:S04]  /*0170*/  ULOP3.LUT UR10, UR8, 0x7ffffff0, URZ, 0xc0, !UPT ;  /* 0x7ffffff0080a7892 */ /* 0x000fc8000f8ec0ff */
[----:B------:R-:W-:Y:S02]  /*0180*/  UIADD3 UR11, UPT, UPT, -UR10, URZ, URZ ;  /* 0x000000ff0a0b7290 */ /* 0x000fe4000fffe1ff */
[----:B------:R-:W-:Y:S01]  /*0190*/  MOV R8, UR10 ;  /* 0x0000000a00087c02 */ /* 0x000fe20008000f00 */
[----:B0-----:R-:W-:Y:S02]  /*01a0*/  UIADD3 UR6, UP1, UPT, UR12, 0x20, URZ ;  /* 0x000000200c067890 */ /* 0x001fe4000ff3e0ff */
[----:B------:R-:W-:Y:S02]  /*01b0*/  UIADD3 UR4, UP2, UPT, UR14, 0x20, URZ ;  /* 0x000000200e047890 */ /* 0x000fe4000ff5e0ff */
[----:B------:R-:W-:Y:S02]  /*01c0*/  UIADD3.X UR7, UPT, UPT, URZ, UR13, URZ, UP1, !UPT ;  /* 0x0000000dff077290 */ /* 0x000fe40008ffe4ff */
[----:B------:R-:W-:Y:S01]  /*01d0*/  MOV R2, UR6 ;  /* 0x0000000600027c02 */ /* 0x000fe20008000f00 */
[----:B------:R-:W-:-:S03]  /*01e0*/  UIADD3.X UR5, UPT, UPT, URZ, UR15, URZ, UP2, !UPT ;  /* 0x0000000fff057290 */ /* 0x000fc600097fe4ff */
[----:B------:R-:W-:-:S09]  /*01f0*/  MOV R3, UR7 ;  /* 0x0000000700037c02 */ /* 0x000fd20008000f00 */
.L_x_23:
[----:B------:R-:W-:Y:S01]  /*0200*/  MOV R4, UR4 ;  /* 0x0000000400047c02 */ /* 0x000fe20008000f00 */
[----:B------:R-:W2:Y:S01]  /*0210*/  LDG.E R16, desc[UR16][R2.64+-0x20] ;  /* 0xffffe01002107981 */ /* 0x000ea2000c1e1900 */
[----:B------:R-:W-:-:S03]  /*0220*/  MOV R5, UR5 ;  /* 0x0000000500057c02 */ /* 0x000fc60008000f00 */
[----:B------:R-:W3:Y:S01]  /*0230*/  LDG.E R18, desc[UR16][R2.64+-0x1c] ;  /* 0xffffe41002127981 */ /* 0x000ee2000c1e1900 */
[----:B------:R-:W-:-:S03]  /*0240*/  IMAD.WIDE R4, R0, 0x4, R4 ;  /* 0x0000000400047825 */ /* 0x000fc600078e0204 */
[----:B------:R-:W4:Y:S04]  /*0250*/  LDG.E R19, desc[UR16][R2.64+-0x18] ;  /* 0xffffe81002137981 */ /* 0x000f28000c1e1900 */
[----:B------:R-:W2:Y:S04]  /*0260*/  LDG.E R17, desc[UR16][R4.64+-0x20] ;  /* 0xffffe01004117981 */ /* 0x000ea8000c1e1900 */
        /* <DEDUP_REMOVED lines=12> */
[----:B--2---:R-:W-:-:S03]  /*0330*/  FFMA R17, R16, R17, R15 ;  /* 0x0000001110117223 */ /* 0x004fc6000000000f */
[----:B------:R-:W2:Y:S04]  /*0340*/  LDG.E R15, desc[UR16][R2.64] ;  /* 0x00000010020f7981 */ /* 0x000ea8000c1e1900 */
[----:B------:R-:W2:Y:S01]  /*0350*/  LDG.E R16, desc[UR16][R4.64] ;  /* 0x0000001004107981 */ /* 0x000ea2000c1e1900 */
[----:B---3--:R-:W-:-:S03]  /*0360*/  FFMA R26, R18, R25, R17 ;  /* 0x00000019121a7223 */ /* 0x008fc60000000011 */
[----:B------:R-:W3:Y:S01]  /*0370*/  LDG.E R17, desc[UR16][R2.64+0x4] ;  /* 0x0000041002117981 */ /* 0x000ee2000c1e1900 */
[----:B----4-:R-:W-:-:S03]  /*0380*/  FFMA R25, R19, R20, R26 ;  /* 0x0000001413197223 */ /* 0x010fc6000000001a */
[----:B------:R-:W3:Y:S04]  /*0390*/  LDG.E R18, desc[UR16][R4.64+0x4] ;  /* 0x0000041004127981 */ /* 0x000ee8000c1e1900 */
[----:B------:R-:W4:Y:S01]  /*03a0*/  LDG.E R19, desc[UR16][R2.64+0x8] ;  /* 0x0000081002137981 */ /* 0x000f22000c1e1900 */
[----:B-----5:R-:W-:-:S03]  /*03b0*/  FFMA R26, R22, R21, R25 ;  /* 0x00000015161a7223 */ /* 0x020fc60000000019 */
[----:B------:R-:W4:Y:S04]  /*03c0*/  LDG.E R20, desc[UR16][R4.64+0x8] ;  /* 0x0000081004147981 */ /* 0x000f28000c1e1900 */
        /* <DEDUP_REMOVED lines=12> */
[----:B------:R0:W5:Y:S01]  /*0490*/  LDG.E R25, desc[UR16][R2.64+0x1c] ;  /* 0x00001c1002197981 */ /* 0x000162000c1e1900 */
[----:B------:R-:W-:Y:S01]  /*04a0*/  FFMA R14, R13, R14, R28 ;  /* 0x0000000e0d0e7223 */ /* 0x000fe2000000001c */
[----:B------:R-:W-:-:S04]  /*04b0*/  UIADD3 UR11, UPT, UPT, UR11, 0x10, URZ ;  /* 0x000000100b0b7890 */ /* 0x000fc8000fffe0ff */
[----:B------:R-:W-:Y:S01]  /*04c0*/  UISETP.NE.AND UP1, UPT, UR11, URZ, UPT ;  /* 0x000000ff0b00728c */ /* 0x000fe2000bf25270 */
[----:B0-----:R-:W-:Y:S02]  /*04d0*/  IADD3 R2, P0, PT, R2, 0x40, RZ ;  /* 0x0000004002027810 */ /* 0x001fe40007f1e0ff */
[----:B------:R-:W-:Y:S02]  /*04e0*/  IADD3 R0, PT, PT, R0, 0x10, RZ ;  /* 0x0000001000007810 */ /* 0x000fe40007ffe0ff */
[----:B------:R-:W-:Y:S01]  /*04f0*/  IADD3.X R3, PT, PT, RZ, R3, RZ, P0, !PT ;  /* 0x00000003ff037210 */ /* 0x000fe200007fe4ff */
[----:B--2---:R-:W-:-:S04]  /*0500*/  FFMA R14, R15, R16, R14 ;  /* 0x000000100f0e7223 */ /* 0x004fc8000000000e */
[----:B---3--:R-:W-:-:S04]  /*0510*/  FFMA R14, R17, R18, R14 ;  /* 0x00000012110e7223 */ /* 0x008fc8000000000e */
[----:B----4-:R-:W-:-:S04]  /*0520*/  FFMA R14, R19, R20, R14 ;  /* 0x00000014130e7223 */ /* 0x010fc8000000000e */
[----:B-----5:R-:W-:-:S04]  /*0530*/  FFMA R14, R21, R22, R14 ;  /* 0x00000016150e7223 */ /* 0x020fc8000000000e */
[----:B------:R-:W-:-:S04]  /*0540*/  FFMA R14, R23, R24, R14 ;  /* 0x00000018170e7223 */ /* 0x000fc8000000000e */
[----:B------:R-:W-:-:S04]  /*0550*/  FFMA R9, R9, R10, R14 ;  /* 0x0000000a09097223 */ /* 0x000fc8000000000e */
[----:B------:R-:W-:-:S04]  /*0560*/  FFMA R12, R12, R11, R9 ;  /* 0x0000000b0c0c7223 */ /* 0x000fc80000000009 */
[----:B------:R-:W-:Y:S01]  /*0570*/  FFMA R15, R25, R26, R12 ;  /* 0x0000001a190f7223 */ /* 0x000fe2000000000c */
[----:B------:R-:W-:Y:S06]  /*0580*/  BRA.U UP1, `(.L_x_23) ;  /* 0xfffffffd011c7547 */ /* 0x000fec000b83ffff */
.L_x_22:
[----:B------:R-:W-:Y:S05]  /*0590*/  BRA.U !UP0, `(.L_x_21) ;  /* 0x00000005082c7547 */ /* 0x000fea000b800000 */
[----:B------:R-:W-:Y:S02]  /*05a0*/  UISETP.GE.U32.AND UP0, UPT, UR9, 0x8, UPT ;  /* 0x000000080900788c */ /* 0x000fe4000bf06070 */
[----:B------:R-:W-:-:S04]  /*05b0*/  ULOP3.LUT UR5, UR8, 0x7, URZ, 0xc0, !UPT ;  /* 0x0000000708057892 */ /* 0x000fc8000f8ec0ff */
[----:B------:R-:W-:-:S03]  /*05c0*/  UISETP.NE.AND UP1, UPT, UR5, URZ, UPT ;  /* 0x000000ff0500728c */ /* 0x000fc6000bf25270 */
[----:B------:R-:W-:Y:S08]  /*05d0*/  BRA.U !UP0, `(.L_x_24) ;  /* 0x0000000108787547 */ /* 0x000ff0000b800000 */
[----:B------:R-:W0:Y:S01]  /*05e0*/  LDC.64 R2, c[0x0][0x388] ;  /* 0x0000e200ff027b82 */ /* 0x000e220000000a00 */
[----:B------:R-:W-:-:S07]  /*05f0*/  IADD3 R9, PT, PT, R7, R8, RZ ;  /* 0x0000000807097210 */ /* 0x000fce0007ffe0ff */
[----:B------:R-:W1:Y:S01]  /*0600*/  LDC.64 R4, c[0x0][0x380] ;  /* 0x0000e000ff047b82 */ /* 0x000e620000000a00 */
[----:B0-----:R-:W-:-:S05]  /*0610*/  IMAD.WIDE R2, R9, 0x4, R2 ;  /* 0x0000000409027825 */ /* 0x001fca00078e0202 */
[----:B------:R-:W2:Y:S01]  /*0620*/  LDG.E R11, desc[UR16][R2.64] ;  /* 0x00000010020b7981 */ /* 0x000ea2000c1e1900 */
[----:B-1----:R-:W-:-:S03]  /*0630*/  IMAD.WIDE.U32 R4, R8, 0x4, R4 ;  /* 0x0000000408047825 */ /* 0x002fc600078e0004 */
[----:B------:R-:W3:Y:S04]  /*0640*/  LDG.E R12, desc[UR16][R2.64+0x4] ;  /* 0x00000410020c7981 */ /* 0x000ee8000c1e1900 */
[----:B------:R-:W2:Y:S04]  /*0650*/  LDG.E R10, desc[UR16][R4.64] ;  /* 0x00000010040a7981 */ /* 0x000ea8000c1e1900 */
[----:B------:R-:W3:Y:S04]  /*0660*/  LDG.E R13, desc[UR16][R4.64+0x4] ;  /* 0x00000410040d7981 */ /* 0x000ee8000c1e1900 */
        /* <DEDUP_REMOVED lines=12> */
[----:B------:R-:W-:Y:S01]  /*0730*/  IADD3 R8, PT, PT, R8, 0x8, RZ ;  /* 0x0000000808087810 */ /* 0x000fe20007ffe0ff */
[----:B--2---:R-:W-:-:S04]  /*0740*/  FFMA R10, R10, R11, R15 ;  /* 0x0000000b0a0a7223 */ /* 0x004fc8000000000f */
[----:B---3--:R-:W-:-:S04]  /*0750*/  FFMA R10, R13, R12, R10 ;  /* 0x0000000c0d0a7223 */ /* 0x008fc8000000000a */
[----:B----4-:R-:W-:-:S04]  /*0760*/  FFMA R10, R17, R14, R10 ;  /* 0x0000000e110a7223 */ /* 0x010fc8000000000a */
[----:B-----5:R-:W-:-:S04]  /*0770*/  FFMA R10, R19, R16, R10 ;  /* 0x00000010130a7223 */ /* 0x020fc8000000000a */
[----:B------:R-:W-:-:S04]  /*0780*/  FFMA R10, R21, R18, R10 ;  /* 0x00000012150a7223 */ /* 0x000fc8000000000a */
[----:B------:R-:W-:-:S04]  /*0790*/  FFMA R23, R23, R20, R10 ;  /* 0x0000001417177223 */ /* 0x000fc8000000000a */
[----:B------:R-:W-:-:S04]  /*07a0*/  FFMA R0, R0, R9, R23 ;  /* 0x0000000900007223 */ /* 0x000fc80000000017 */
[----:B------:R-:W-:-:S07]  /*07b0*/  FFMA R15, R25, R22, R0 ;  /* 0x00000016190f7223 */ /* 0x000fce0000000000 */
.L_x_24:
        /* <DEDUP_REMOVED lines=17> */
[----:B------:R-:W5:Y:S01]  /*08d0*/  LDG.E R17, desc[UR16][R2.64+0xc] ;  /* 0x00000c1002117981 */ /* 0x000f62000c1e1900 */
[----:B------:R-:W-:Y:S01]  /*08e0*/  IADD3 R8, PT, PT, R8, 0x4, RZ ;  /* 0x0000000408087810 */ /* 0x000fe20007ffe0ff */
[----:B--2---:R-:W-:-:S04]  /*08f0*/  FFMA R0, R0, R9, R15 ;  /* 0x0000000900007223 */ /* 0x004fc8000000000f */
[----:B---3--:R-:W-:-:S04]  /*0900*/  FFMA R0, R11, R10, R0 ;  /* 0x0000000a0b007223 */ /* 0x008fc80000000000 */
[----:B----4-:R-:W-:-:S04]  /*0910*/  FFMA R0, R13, R12, R0 ;  /* 0x0000000c0d007223 */ /* 0x010fc80000000000 */
[----:B-----5:R-:W-:-:S07]  /*0920*/  FFMA R15, R17, R14, R0 ;  /* 0x0000000e110f7223 */ /* 0x020fce0000000000 */
.L_x_25:
[----:B------:R-:W-:Y:S05]  /*0930*/  BRA.U !UP1, `(.L_x_21) ;  /* 0x0000000109447547 */ /* 0x000fea000b800000 */
[----:B------:R-:W0:Y:S01]  /*0940*/  LDC.64 R2, c[0x0][0x380] ;  /* 0x0000e000ff027b82 */ /* 0x000e220000000a00 */
[----:B------:R-:W-:Y:S01]  /*0950*/  IADD3 R7, PT, PT, R7, R8, RZ ;  /* 0x0000000807077210 */ /* 0x000fe20007ffe0ff */
[----:B------:R-:W-:-:S06]  /*0960*/  UIADD3 UR4, UPT, UPT, -UR4, URZ, URZ ;  /* 0x000000ff04047290 */ /* 0x000fcc000fffe1ff */
[----:B------:R-:W1:Y:S01]  /*0970*/  LDC.64 R10, c[0x0][0x388] ;  /* 0x0000e200ff0a7b82 */ /* 0x000e620000000a00 */
[----:B0-----:R-:W-:-:S03]  /*0980*/  IMAD.WIDE.U32 R2, R8, 0x4, R2 ;  /* 0x0000000408027825 */ /* 0x001fc600078e0002 */
[----:B------:R-:W-:Y:S02]  /*0990*/  MOV R4, R2 ;  /* 0x0000000200047202 */ /* 0x000fe40000000f00 */
[----:B------:R-:W-:-:S07]  /*09a0*/  MOV R5, R3 ;  /* 0x0000000300057202 */ /* 0x000fce0000000f00 */
.L_x_26:
[----:B-1----:R-:W-:Y:S01]  /*09b0*/  IMAD.WIDE R2, R7, 0x4, R10 ;  /* 0x0000000407027825 */ /* 0x002fe200078e020a */
[----:B------:R0:W2:Y:S05]  /*09c0*/  LDG.E R0, desc[UR16][R4.64] ;  /* 0x0000001004007981 */ /* 0x0000aa000c1e1900 */
[----:B------:R-:W2:Y:S01]  /*09d0*/  LDG.E R2, desc[UR16][R2.64] ;  /* 0x0000001002027981 */ /* 0x000ea2000c1e1900 */
[----:B------:R-:W-:-:S04]  /*09e0*/  UIADD3 UR4, UPT, UPT, UR4, 0x1, URZ ;  /* 0x0000000104047890 */ /* 0x000fc8000fffe0ff */
[----:B------:R-:W-:Y:S01]  /*09f0*/  UISETP.NE.AND UP0, UPT, UR4, URZ, UPT ;  /* 0x000000ff0400728c */ /* 0x000fe2000bf05270 */
[----:B0-----:R-:W-:Y:S02]  /*0a00*/  IADD3 R4, P0, PT, R4, 0x4, RZ ;  /* 0x0000000404047810 */ /* 0x001fe40007f1e0ff */
[----:B------:R-:W-:Y:S02]  /*0a10*/  IADD3 R7, PT, PT, R7, 0x1, RZ ;  /* 0x0000000107077810 */ /* 0x000fe40007ffe0ff */
[----:B------:R-:W-:Y:S01]  /*0a20*/  IADD3.X R5, PT, PT, RZ, R5, RZ, P0, !PT ;  /* 0x00000005ff057210 */ /* 0x000fe200007fe4ff */
[----:B--2---:R-:W-:-:S03]  /*0a30*/  FFMA R15, R0, R2, R15 ;  /* 0x00000002000f7223 */ /* 0x004fc6000000000f */
[----:B------:R-:W-:Y:S05]  /*0a40*/  BRA.U UP0, `(.L_x_26) ;  /* 0xfffffffd00d87547 */ /* 0x000fea000b83ffff */
.L_x_21:
[----:B------:R-:W0:Y:S08]  /*0a50*/  LDC.64 R2, c[0x0][0x390] ;  /* 0x0000e400ff027b82 */ /* 0x000e300000000a00 */
[----:B------:R-:W1:Y:S01]  /*0a60*/  LDC.64 R4, c[0x0][0x398] ;  /* 0x0000e600ff047b82 */ /* 0x000e620000000a00 */
[----:B0-----:R-:W-:-:S06]  /*0a70*/  IMAD.WIDE R2, R6, 0x4, R2 ;  /* 0x0000000406027825 */ /* 0x001fcc00078e0202 */
[----:B------:R-:W2:Y:S01]  /*0a80*/  LDG.E R2, desc[UR16][R2.64] ;  /* 0x0000001002027981 */ /* 0x000ea2000c1e1900 */
[----:B------:R-:W-:Y:S02]  /*0a90*/  MOV R8, 0x3c80f082 ;  /* 0x3c80f08200087802 */ /* 0x000fe40000000f00 */
[----:B------:R-:W-:Y:S01]  /*0aa0*/  MOV R10, 0x3f800000 ;  /* 0x3f800000000a7802 */ /* 0x000fe20000000f00 */
[----:B--2---:R-:W-:-:S04]  /*0ab0*/  FADD R15, R2, R15 ;  /* 0x0000000f020f7221 */ /* 0x004fc80000000000 */
[C---:B------:R-:W-:Y:S01]  /*0ac0*/  FMUL R0, |R15|.reuse, 2.8853900432586669922 ;  /* 0x4038aa3b0f007820 */ /* 0x040fe20000400200 */
[C---:B------:R-:W-:Y:S01]  /*0ad0*/  FMUL R9, R15.reuse, R15 ;  /* 0x0000000f0f097220 */ /* 0x040fe20000400000 */
[C---:B------:R-:W-:Y:S02]  /*0ae0*/  FSETP.GE.AND P1, PT, |R15|.reuse, 0.60000002384185791016, PT ;  /* 0x3f19999a0f00780b */ /* 0x040fe40003f26200 */
[----:B------:R-:W-:Y:S01]  /*0af0*/  FSETP.GE.AND P0, PT, |R15|, 9.010913848876953125, PT ;  /* 0x41102cb40f00780b */ /* 0x000fe20003f06200 */
[C---:B------:R-:W-:Y:S01]  /*0b00*/  FFMA R8, R9.reuse, R8, -0.052303962409496307373 ;  /* 0xbd563cae09087423 */ /* 0x040fe20000000008 */
[----:B------:R-:W0:Y:S02]  /*0b10*/  MUFU.EX2 R0, R0 ;  /* 0x0000000000007308 */ /* 0x000e240000000800 */
[----:B0-----:R-:W-:Y:S01]  /*0b20*/  FADD R7, R0, 1 ;  /* 0x3f80000000077421 */ /* 0x001fe20000000000 */
[----:B------:R-:W-:-:S04]  /*0b30*/  FFMA R0, R9, R8, 0.1331529766321182251 ;  /* 0x3e08594109007423 */ /* 0x000fc80000000008 */
[C---:B------:R-:W-:Y:S01]  /*0b40*/  FFMA R0, R9.reuse, R0, -0.33332768082618713379 ;  /* 0xbeaaa9ed09007423 */ /* 0x040fe20000000000 */
[----:B------:R-:W0:Y:S03]  /*0b50*/  MUFU.RCP R7, R7 ;  /* 0x0000000700077308 */ /* 0x000e260000001000 */
[----:B------:R-:W-:Y:S01]  /*0b60*/  FFMA R0, R9, R0, RZ ;  /* 0x0000000009007223 */ /* 0x000fe200000000ff */
[----:B0-----:R-:W-:Y:S01]  /*0b70*/  FFMA R2, R7, -2, R10 ;  /* 0xc000000007027823 */ /* 0x001fe2000000000a */
[----:B-1----:R-:W-:-:S04]  /*0b80*/  IMAD.WIDE R6, R6, 0x4, R4 ;  /* 0x0000000406067825 */ /* 0x002fc800078e0204 */
[----:B------:R-:W-:-:S04]  /*0b90*/  FSEL R2, R2, 1, !P0 ;  /* 0x3f80000002027808 */ /* 0x000fc80004000000 */
[--C-:B------:R-:W-:Y:S01]  /*0ba0*/  LOP3.LUT R3, R2, 0x80000000, R15.reuse, 0xb8, !PT ;  /* 0x8000000002037812 */ /* 0x100fe200078eb80f */
[----:B------:R-:W-:-:S05]  /*0bb0*/  @!P1 FFMA R3, R15, R0, R15 ;  /* 0x000000000f039223 */ /* 0x000fca000000000f */
[----:B------:R-:W-:Y:S01]  /*0bc0*/  STG.E desc[UR16][R6.64], R3 ;  /* 0x0000000306007986 */ /* 0x000fe2000c101910 */
[----:B------:R-:W-:Y:S05]  /*0bd0*/  EXIT ;  /* 0x000000000000794d */ /* 0x000fea0003800000 */
.L_x_27:
        /* <DEDUP_REMOVED lines=10> */
.L_x_36:


//--------------------- .text._Z7flattenPfS_      --------------------------
	.section	.text._Z7flattenPfS_,"ax",@progbits
	.align	128
        .global         _Z7flattenPfS_
        .type           _Z7flattenPfS_,@function
        .size           _Z7flattenPfS_,(.L_x_37 - _Z7flattenPfS_)
        .other          _Z7flattenPfS_,@"STO_CUDA_ENTRY STV_DEFAULT"
_Z7flattenPfS_:
.text._Z7flattenPfS_:
[----:B------:R-:W-:Y:S01]  /*0000*/  LDC R1, c[0x0][0x37c] ;  /* 0x0000df00ff017b82 */ /* 0x000fe20000000800 */
[----:B------:R-:W0:Y:S07]  /*0010*/  S2R R0, SR_TID.X ;  /* 0x0000000000007919 */ /* 0x000e2e0000002100 */
[----:B------:R-:W0:Y:S08]  /*0020*/  S2UR UR4, SR_CTAID.X ;  /* 0x00000000000479c3 */ /* 0x000e300000002500 */
[----:B------:R-:W0:Y:S02]  /*0030*/  LDC R3, c[0x0][0x360] ;  /* 0x0000d800ff037b82 */ /* 0x000e240000000800 */
[----:B0-----:R-:W-:-:S05]  /*0040*/  IMAD R0, R3, UR4, R0 ;  /* 0x0000000403007c24 */ /* 0x001fca000f8e0200 */
[----:B------:R-:W-:-:S13]  /*0050*/  ISETP.GT.AND P0, PT, R0, 0x18f, PT ;  /* 0x0000018f0000780c */ /* 0x000fda0003f04270 */
[----:B------:R-:W-:Y:S05]  /*0060*/  @P0 EXIT ;  /* 0x000000000000094d */ /* 0x000fea0003800000 */
[----:B------:R-:W-:Y:S01]  /*0070*/  SHF.R.S32.HI R3, RZ, 0x1f, R0 ;  /* 0x0000001fff037819 */ /* 0x000fe20000011400 */
[----:B------:R-:W0:Y:S03]  /*0080*/  LDCU.64 UR4, c[0x0][0x358] ;  /* 0x00006b00ff0477ac */ /* 0x000e260008000a00 */
[----:B------:R-:W-:-:S04]  /*0090*/  LEA.HI R3, R3, R0, RZ, 0x4 ;  /* 0x0000000003037211 */ /* 0x000fc800078f20ff */
[----:B------:R-:W-:-:S05]  /*00a0*/  LOP3.LUT R5, R3, 0xfffffff0, RZ, 0xc0, !PT ;  /* 0xfffffff003057812 */ /* 0x000fca00078ec0ff */
[----:B------:R-:W-:-:S05]  /*00b0*/  IMAD.IADD R2, R0, 0x1, -R5 ;  /* 0x0000000100027824 */ /* 0x000fca00078e0a05 */
[----:B------:R-:W-:-:S04]  /*00c0*/  PRMT R3, R2, 0x8880, RZ ;  /* 0x0000888002037816 */ /* 0x000fc800000000ff */
[----:B------:R-:W-:-:S04]  /*00d0*/  PRMT R3, R3, 0x7710, RZ ;  /* 0x0000771003037816 */ /* 0x000fc800000000ff */
[----:B------:R-:W-:-:S04]  /*00e0*/  SHF.R.U32.HI R3, RZ, 0xd, R3 ;  /* 0x0000000dff037819 */ /* 0x000fc80000011603 */
[----:B------:R-:W-:-:S05]  /*00f0*/  LOP3.LUT R3, R3, 0x3, RZ, 0xc0, !PT ;  /* 0x0000000303037812 */ /* 0x000fca00078ec0ff */
[----:B------:R-:W-:-:S05]  /*0100*/  IMAD.IADD R3, R2, 0x1, R3 ;  /* 0x0000000102037824 */ /* 0x000fca00078e0203 */
[C---:B------:R-:W-:Y:S02]  /*0110*/  LOP3.LUT R4, R3.reuse, 0xfc, RZ, 0xc0, !PT ;  /* 0x000000fc03047812 */ /* 0x040fe400078ec0ff */
[----:B------:R-:W-:-:S03]  /*0120*/  PRMT R6, R3, 0x8880, RZ ;  /* 0x0000888003067816 */ /* 0x000fc600000000ff */
[----:B------:R-:W-:-:S05]  /*0130*/  IMAD.MOV R4, RZ, RZ, -R4 ;  /* 0x000000ffff047224 */ /* 0x000fca00078e0a04 */
[----:B------:R-:W-:-:S05]  /*0140*/  PRMT R7, R4, 0x7710, RZ ;  /* 0x0000771004077816 */ /* 0x000fca00000000ff */
[----:B------:R-:W-:Y:S02]  /*0150*/  IMAD.IADD R4, R2, 0x1, R7 ;  /* 0x0000000102047824 */ /* 0x000fe400078e0207 */
[----:B------:R-:W1:Y:S03]  /*0160*/  LDC.64 R2, c[0x0][0x380] ;  /* 0x0000e000ff027b82 */ /* 0x000e660000000a00 */
[----:B------:R-:W-:-:S04]  /*0170*/  LOP3.LUT R4, R4, 0xffff, RZ, 0xc0, !PT ;  /* 0x0000ffff04047812 */ /* 0x000fc800078ec0ff */
[----:B------:R-:W-:Y:S02]  /*0180*/  PRMT R7, R4, 0x8880, RZ ;  /* 0x0000888004077816 */ /* 0x000fe400000000ff */
[----:B------:R-:W-:-:S03]  /*0190*/  SHF.R.S32.HI R4, RZ, 0x2, R6 ;  /* 0x00000002ff047819 */ /* 0x000fc60000011406 */
[----:B------:R-:W-:Y:S01]  /*01a0*/  IMAD.MOV.U32 R6, RZ, RZ, R7 ;  /* 0x000000ffff067224 */ /* 0x000fe200078e0007 */
[----:B------:R-:W-:-:S03]  /*01b0*/  PRMT R4, R4, 0x9910, RZ ;  /* 0x0000991004047816 */ /* 0x000fc600000000ff */
[----:B------:R-:W-:Y:S02]  /*01c0*/  IMAD.IADD R6, R5, 0x1, R6 ;  /* 0x0000000105067824 */ /* 0x000fe400078e0206 */
[----:B------:R-:W-:-:S04]  /*01d0*/  IMAD.MOV.U32 R5, RZ, RZ, R4 ;  /* 0x000000ffff057224 */ /* 0x000fc800078e0004 */
[----:B------:R-:W-:-:S04]  /*01e0*/  IMAD R5, R5, 0x4, R6 ;  /* 0x0000000405057824 */ /* 0x000fc800078e0206 */
[----:B-1----:R-:W-:Y:S02]  /*01f0*/  IMAD.WIDE R2, R5, 0x4, R2 ;  /* 0x0000000405027825 */ /* 0x002fe400078e0202 */
[----:B------:R-:W1:Y:S04]  /*0200*/  LDC.64 R4, c[0x0][0x388] ;  /* 0x0000e200ff047b82 */ /* 0x000e680000000a00 */
[----:B0-----:R-:W2:Y:S01]  /*0210*/  LDG.E R3, desc[UR4][R2.64] ;  /* 0x0000000402037981 */ /* 0x001ea2000c1e1900 */
[----:B-1----:R-:W-:-:S05]  /*0220*/  IMAD.WIDE R4, R0, 0x4, R4 ;  /* 0x0000000400047825 */ /* 0x002fca00078e0204 */
[----:B--2---:R-:W-:Y:S01]  /*0230*/  STG.E desc[UR4][R4.64], R3 ;  /* 0x0000000304007986 */ /* 0x004fe2000c101904 */
[----:B------:R-:W-:Y:S05]  /*0240*/  EXIT ;  /* 0x000000000000794d */ /* 0x000fea0003800000 */
.L_x_28:
        /* <DEDUP_REMOVED lines=11> */
.L_x_37:


//--------------------- .text._Z16avgpool2D_layer2PfS_ --------------------------
	.section	.text._Z16avgpool2D_layer2PfS_,"ax",@progbits
	.align	128
        .global         _Z16avgpool2D_layer2PfS_
        .type           _Z16avgpool2D_layer2PfS_,@function
        .size           _Z16avgpool2D_layer2PfS_,(.L_x_38 - _Z16avgpool2D_layer2PfS_)
        .other          _Z16avgpool2D_layer2PfS_,@"STO_CUDA_ENTRY STV_DEFAULT"
_Z16avgpool2D_layer2PfS_:
.text._Z16avgpool2D_layer2PfS_:
[----:B------:R-:W-:Y:S01]  /*0000*/  LDC R1, c[0x0][0x37c] ;  /* 0x0000df00ff017b82 */ /* 0x000fe20000000800 */
[----:B------:R-:W0:Y:S07]  /*0010*/  S2R R6, SR_TID.Y ;  /* 0x0000000000067919 */ /* 0x000e2e0000002200 */
[----:B------:R-:W1:Y:S01]  /*0020*/  LDC R3, c[0x0][0x360] ;  /* 0x0000d800ff037b82 */ /* 0x000e620000000800 */
[----:B------:R-:W2:Y:S01]  /*0030*/  S2R R9, SR_CTAID.Z ;  /* 0x0000000000097919 */ /* 0x000ea20000002700 */
[----:B------:R-:W1:Y:S06]  /*0040*/  S2R R0, SR_TID.X ;  /* 0x0000000000007919 */ /* 0x000e6c0000002100 */
[----:B------:R-:W0:Y:S08]  /*0050*/  S2UR UR5, SR_CTAID.Y ;  /* 0x00000000000579c3 */ /* 0x000e300000002600 */
[----:B------:R-:W0:Y:S08]  /*0060*/  LDC R5, c[0x0][0x364] ;  /* 0x0000d900ff057b82 */ /* 0x000e300000000800 */
[----:B------:R-:W1:Y:S01]  /*0070*/  S2UR UR4, SR_CTAID.X ;  /* 0x00000000000479c3 */ /* 0x000e620000002500 */
[----:B--2---:R-:W-:Y:S01]  /*0080*/  ISETP.GT.U32.AND P0, PT, R9, 0xf, PT ;  /* 0x0000000f0900780c */ /* 0x004fe20003f04070 */
[----:B0-----:R-:W-:-:S05]  /*0090*/  IMAD R6, R5, UR5, R6 ;  /* 0x0000000505067c24 */ /* 0x001fca000f8e0206 */
[----:B------:R-:W-:Y:S01]  /*00a0*/  ISETP.GT.U32.OR P0, PT, R6, 0x3, P0 ;  /* 0x000000030600780c */ /* 0x000fe20000704470 */
[----:B-1----:R-:W-:-:S05]  /*00b0*/  IMAD R0, R3, UR4, R0 ;  /* 0x0000000403007c24 */ /* 0x002fca000f8e0200 */
[----:B------:R-:W-:-:S13]  /*00c0*/  ISETP.GT.OR P0, PT, R0, 0x3, P0 ;  /* 0x000000030000780c */ /* 0x000fda0000704670 */
[----:B------:R-:W-:Y:S05]  /*00d0*/  @P0 EXIT ;  /* 0x000000000000094d */ /* 0x000fea0003800000 */
[----:B------:R-:W0:Y:S01]  /*00e0*/  LDC.64 R2, c[0x0][0x380] ;  /* 0x0000e000ff027b82 */ /* 0x000e220000000a00 */
[----:B------:R-:W1:Y:S01]  /*00f0*/  LDCU.64 UR4, c[0x0][0x358] ;  /* 0x00006b00ff0477ac */ /* 0x000e620008000a00 */
[----:B------:R-:W-:-:S04]  /*0100*/  LEA R5, R9, R6, 0x2 ;  /* 0x0000000609057211 */ /* 0x000fc800078e10ff */
[----:B------:R-:W-:-:S04]  /*0110*/  LEA R5, R5, R0, 0x3 ;  /* 0x0000000005057211 */ /* 0x000fc800078e18ff */
[----:B------:R-:W-:-:S05]  /*0120*/  SHF.L.U32 R5, R5, 0x1, RZ ;  /* 0x0000000105057819 */ /* 0x000fca00000006ff */
[----:B0-----:R-:W-:Y:S02]  /*0130*/  IMAD.WIDE R2, R5, 0x4, R2 ;  /* 0x0000000405027825 */ /* 0x001fe400078e0202 */
[----:B------:R-:W0:Y:S03]  /*0140*/  LDC.64 R4, c[0x0][0x388] ;  /* 0x0000e200ff047b82 */ /* 0x000e260000000a00 */
[----:B-1----:R-:W2:Y:S04]  /*0150*/  LDG.E R7, desc[UR4][R2.64] ;  /* 0x0000000402077981 */ /* 0x002ea8000c1e1900 */
[----:B------:R-:W3:Y:S04]  /*0160*/  LDG.E R8, desc[UR4][R2.64+0x4] ;  /* 0x0000040402087981 */ /* 0x000ee8000c1e1900 */
[----:B------:R-:W4:Y:S04]  /*0170*/  LDG.E R10, desc[UR4][R2.64+0x20] ;  /* 0x00002004020a7981 */ /* 0x000f28000c1e1900 */
[----:B------:R-:W5:Y:S01]  /*0180*/  LDG.E R12, desc[UR4][R2.64+0x24] ;  /* 0x00002404020c7981 */ /* 0x000f62000c1e1900 */
[----:B------:R-:W-:-:S04]  /*0190*/  LEA R9, R9, R0, 0x4 ;  /* 0x0000000009097211 */ /* 0x000fc800078e20ff */
[----:B------:R-:W-:-:S05]  /*01a0*/  LEA R9, R6, R9, 0x2 ;  /* 0x0000000906097211 */ /* 0x000fca00078e10ff */
[----:B0-----:R-:W-:-:S04]  /*01b0*/  IMAD.WIDE R4, R9, 0x4, R4 ;  /* 0x0000000409047825 */ /* 0x001fc800078e0204 */
[----:B--2---:R-:W-:-:S04]  /*01c0*/  FADD R7, RZ, R7 ;  /* 0x00000007ff077221 */ /* 0x004fc80000000000 */
[----:B---3--:R-:W-:-:S04]  /*01d0*/  FADD R7, R7, R8 ;  /* 0x0000000807077221 */ /* 0x008fc80000000000 */
[----:B----4-:R-:W-:-:S04]  /*01e0*/  FADD R7, R7, R10 ;  /* 0x0000000a07077221 */ /* 0x010fc80000000000 */
[----:B-----5:R-:W-:-:S04]  /*01f0*/  FADD R7, R7, R12 ;  /* 0x0000000c07077221 */ /* 0x020fc80000000000 */
[----:B------:R-:W-:-:S05]  /*0200*/  FMUL R7, R7, 0.25 ;  /* 0x3e80000007077820 */ /* 0x000fca0000400000 */
[----:B------:R-:W-:Y:S01]  /*0210*/  STG.E desc[UR4][R4.64], R7 ;  /* 0x0000000704007986 */ /* 0x000fe2000c101904 */
[----:B------:R-:W-:Y:S05]  /*0220*/  EXIT ;  /* 0x000000000000794d */ /* 0x000fea0003800000 */
.L_x_29:
        /* <DEDUP_REMOVED lines=13> */
.L_x_38:


//--------------------- .text._Z13conv2D_layer2PfS_S_S_ --------------------------
	.section	.text._Z13conv2D_layer2PfS_S_S_,"ax",@progbits
	.align	128
        .global         _Z13conv2D_layer2PfS_S_S_
        .type           _Z13conv2D_layer2PfS_S_S_,@function
        .size           _Z13conv2D_layer2PfS_S_S_,(.L_x_39 - _Z13conv2D_layer2PfS_S_S_)
        .other          _Z13conv2D_layer2PfS_S_S_,@"STO_CUDA_ENTRY STV_DEFAULT"
_Z13conv2D_layer2PfS_S_S_:
.text._Z13conv2D_layer2PfS_S_S_:
        /* <DEDUP_REMOVED lines=16> */
[----:B------:R-:W-:Y:S02]  /*0100*/  HFMA2 R19, -RZ, RZ, 0, 0 ;  /* 0x00000000ff137431 */ /* 0x000fe400000001ff */
[----:B------:R-:W-:Y:S01]  /*0110*/  IMAD R8, R6, 0xc, R7 ;  /* 0x0000000c06087824 */ /* 0x000fe200078e0207 */
[----:B------:R-:W2:Y:S01]  /*0120*/  LDCU.64 UR8, c[0x0][0x358] ;  /* 0x00006b00ff0877ac */ /* 0x000ea20008000a00 */
[----:B------:R-:W-:Y:S01]  /*0130*/  UMOV UR4, URZ ;  /* 0x000000ff00047c82 */ /* 0x000fe20008000000 */
[----:B-1----:R-:W-:-:S04]  /*0140*/  UIADD3 UR5, UP0, UPT, UR6, 0x68, URZ ;  /* 0x0000006806057890 */ /* 0x002fc8000ff1e0ff */
[----:B------:R-:W-:Y:S01]  /*0150*/  UIADD3.X UR6, UPT, UPT, URZ, UR7, URZ, UP0, !UPT ;  /* 0x00000007ff067290 */ /* 0x000fe200087fe4ff */
[----:B0-----:R-:W-:-:S03]  /*0160*/  IMAD.WIDE.U32 R2, R0, 0x258, R2 ;  /* 0x0000025800027825 */ /* 0x001fc600078e0002 */
[----:B------:R-:W-:-:S04]  /*0170*/  IADD3 R2, P0, PT, R2, 0x30, RZ ;  /* 0x0000003002027810 */ /* 0x000fc80007f1e0ff */
[----:B--2---:R-:W-:-:S09]  /*0180*/  IADD3.X R3, PT, PT, RZ, R3, RZ, P0, !PT ;  /* 0x00000003ff037210 */ /* 0x004fd200007fe4ff */
.L_x_30:
        /* <DEDUP_REMOVED lines=22> */
[----:B------:R-:W2:Y:S01]  /*02f0*/  LDG.E R22, desc[UR8][R4.64+-0x28] ;  /* 0xffffd80804167981 */ /* 0x000ea2000c1e1900 */
[----:B---3--:R-:W-:-:S03]  /*0300*/  FFMA R26, R26, R27, R21 ;  /* 0x0000001b1a1a7223 */ /* 0x008fc60000000015 */
[----:B------:R-:W2:Y:S01]  /*0310*/  LDG.E R21, desc[UR8][R2.64+-0xc] ;  /* 0xfffff40802157981 */ /* 0x000ea2000c1e1900 */
[----:B----4-:R-:W-:-:S03]  /*0320*/  FFMA R25, R25, R20, R26 ;  /* 0x0000001419197223 */ /* 0x010fc6000000001a */
[----:B------:R-:W3:Y:S04]  /*0330*/  LDG.E R19, desc[UR8][R2.64+-0x8] ;  /* 0xfffff80802137981 */ /* 0x000ee8000c1e1900 */
[----:B------:R-:W3:Y:S01]  /*0340*/  LDG.E R20, desc[UR8][R4.64+-0x8] ;  /* 0xfffff80804147981 */ /* 0x000ee2000c1e1900 */
[----:B-----5:R-:W-:-:S03]  /*0350*/  FFMA R25, R18, R17, R25 ;  /* 0x0000001112197223 */ /* 0x020fc60000000019 */
[----:B------:R-:W4:Y:S04]  /*0360*/  LDG.E R18, desc[UR8][R2.64+-0x4] ;  /* 0xfffffc0802127981 */ /* 0x000f28000c1e1900 */
[----:B------:R-:W4:Y:S01]  /*0370*/  LDG.E R17, desc[UR8][R4.64+-0x4] ;  /* 0xfffffc0804117981 */ /* 0x000f22000c1e1900 */
        /* <DEDUP_REMOVED lines=15> */
[----:B--2---:R-:W-:-:S03]  /*0470*/  FFMA R25, R22, R21, R25 ;  /* 0x0000001516197223 */ /* 0x004fc60000000019 */
[----:B------:R-:W2:Y:S04]  /*0480*/  LDG.E R21, desc[UR8][R2.64+0x14] ;  /* 0x0000140802157981 */ /* 0x000ea8000c1e1900 */
[----:B------:R-:W2:Y:S01]  /*0490*/  LDG.E R22, desc[UR8][R4.64+0x30] ;  /* 0x0000300804167981 */ /* 0x000ea2000c1e1900 */
[----:B---3--:R-:W-:-:S03]  /*04a0*/  FFMA R26, R20, R19, R25 ;  /* 0x00000013141a7223 */ /* 0x008fc60000000019 */
[----:B------:R-:W3:Y:S04]  /*04b0*/  LDG.E R20, desc[UR8][R2.64+0x18] ;  /* 0x0000180802147981 */ /* 0x000ee8000c1e1900 */
[----:B------:R-:W3:Y:S01]  /*04c0*/  LDG.E R19, desc[UR8][R4.64+0x34] ;  /* 0x0000340804137981 */ /* 0x000ee2000c1e1900 */
        /* <DEDUP_REMOVED lines=16> */
[----:B------:R0:W5:Y:S01]  /*05d0*/  LDG.E R26, desc[UR8][R2.64+0x30] ;  /* 0x00003008021a7981 */ /* 0x000162000c1e1900 */
[----:B------:R-:W-:Y:S01]  /*05e0*/  FFMA R23, R23, R24, R28 ;  /* 0x0000001817177223 */ /* 0x000fe2000000001c */
[----:B------:R-:W-:-:S04]  /*05f0*/  UIADD3 UR4, UPT, UPT, UR4, 0x1, URZ ;  /* 0x0000000104047890 */ /* 0x000fc8000fffe0ff */
[----:B------:R-:W-:Y:S01]  /*0600*/  UISETP.NE.AND UP0, UPT, UR4, 0x6, UPT ;  /* 0x000000060400788c */ /* 0x000fe2000bf05270 */
        /* <DEDUP_REMOVED lines=12> */
[----:B------:R-:W0:Y:S08]  /*06d0*/  LDC.64 R4, c[0x0][0x390] ;  /* 0x0000e400ff047b82 */ /* 0x000e300000000a00 */
[----:B------:R-:W1:Y:S01]  /*06e0*/  LDC.64 R2, c[0x0][0x398] ;  /* 0x0000e600ff027b82 */ /* 0x000e620000000a00 */
[----:B0-----:R-:W-:-:S06]  /*06f0*/  IMAD.WIDE.U32 R4, R0, 0x4, R4 ;  /* 0x0000000400047825 */ /* 0x001fcc00078e0004 */
[----:B------:R-:W2:Y:S01]  /*0700*/  LDG.E R4, desc[UR8][R4.64] ;  /* 0x0000000804047981 */ /* 0x000ea2000c1e1900 */
[----:B------:R-:W-:Y:S01]  /*0710*/  MOV R10, 0x3c80f082 ;  /* 0x3c80f082000a7802 */ /* 0x000fe20000000f00 */
[----:B------:R-:W-:Y:S01]  /*0720*/  HFMA2 R12, -RZ, RZ, 1.875, 0 ;  /* 0x3f800000ff0c7431 */ /* 0x000fe200000001ff */
[----:B------:R-:W-:-:S04]  /*0730*/  LEA R7, R0, R7, 0x6 ;  /* 0x0000000700077211 */ /* 0x000fc800078e30ff */
[----:B------:R-:W-:-:S05]  /*0740*/  LEA R7, R6, R7, 0x3 ;  /* 0x0000000706077211 */ /* 0x000fca00078e18ff */
[----:B-1----:R-:W-:-:S04]  /*0750*/  IMAD.WIDE R2, R7, 0x4, R2 ;  /* 0x0000000407027825 */ /* 0x002fc800078e0202 */
[----:B--2---:R-:W-:-:S04]  /*0760*/  FADD R19, R19, R4 ;  /* 0x0000000413137221 */ /* 0x004fc80000000000 */
[C---:B------:R-:W-:Y:S01]  /*0770*/  FMUL R8, |R19|.reuse, 2.8853900432586669922 ;  /* 0x4038aa3b13087820 */ /* 0x040fe20000400200 */
[C---:B------:R-:W-:Y:S01]  /*0780*/  FMUL R11, R19.reuse, R19 ;  /* 0x00000013130b7220 */ /* 0x040fe20000400000 */
[C---:B------:R-:W-:Y:S02]  /*0790*/  FSETP.GE.AND P1, PT, |R19|.reuse, 0.60000002384185791016, PT ;  /* 0x3f19999a1300780b */ /* 0x040fe40003f26200 */
[----:B------:R-:W-:Y:S01]  /*07a0*/  FSETP.GE.AND P0, PT, |R19|, 9.010913848876953125, PT ;  /* 0x41102cb41300780b */ /* 0x000fe20003f06200 */
[C---:B------:R-:W-:Y:S01]  /*07b0*/  FFMA R10, R11.reuse, R10, -0.052303962409496307373 ;  /* 0xbd563cae0b0a7423 */ /* 0x040fe2000000000a */
[----:B------:R-:W0:Y:S03]  /*07c0*/  MUFU.EX2 R8, R8 ;  /* 0x0000000800087308 */ /* 0x000e260000000800 */
[----:B------:R-:W-:-:S04]  /*07d0*/  FFMA R10, R11, R10, 0.1331529766321182251 ;  /* 0x3e0859410b0a7423 */ /* 0x000fc8000000000a */
[----:B------:R-:W-:-:S04]  /*07e0*/  FFMA R0, R11, R10, -0.33332768082618713379 ;  /* 0xbeaaa9ed0b007423 */ /* 0x000fc8000000000a */
[----:B------:R-:W-:Y:S01]  /*07f0*/  FFMA R0, R11, R0, RZ ;  /* 0x000000000b007223 */ /* 0x000fe200000000ff */
[----:B0-----:R-:W-:-:S06]  /*0800*/  FADD R9, R8, 1 ;  /* 0x3f80000008097421 */ /* 0x001fcc0000000000 */
[----:B------:R-:W0:Y:S02]  /*0810*/  MUFU.RCP R9, R9 ;  /* 0x0000000900097308 */ /* 0x000e240000001000 */
[----:B0-----:R-:W-:-:S05]  /*0820*/  FFMA R4, R9, -2, R12 ;  /* 0xc000000009047823 */ /* 0x001fca000000000c */
[----:B------:R-:W-:-:S04]  /*0830*/  FSEL R4, R4, 1, !P0 ;  /* 0x3f80000004047808 */ /* 0x000fc80004000000 */
[--C-:B------:R-:W-:Y:S01]  /*0840*/  LOP3.LUT R5, R4, 0x80000000, R19.reuse, 0xb8, !PT ;  /* 0x8000000004057812 */ /* 0x100fe200078eb813 */
[----:B------:R-:W-:-:S05]  /*0850*/  @!P1 FFMA R5, R19, R0, R19 ;  /* 0x0000000013059223 */ /* 0x000fca0000000013 */
[----:B------:R-:W-:Y:S01]  /*0860*/  STG.E desc[UR8][R2.64], R5 ;  /* 0x0000000502007986 */ /* 0x000fe2000c101908 */
[----:B------:R-:W-:Y:S05]  /*0870*/  EXIT ;  /* 0x000000000000794d */ /* 0x000fea0003800000 */
.L_x_31:
        /* <DEDUP_REMOVED lines=16> */
.L_x_39:


//--------------------- .text._Z16avgpool2D_layer1PfS_ --------------------------
	.section	.text._Z16avgpool2D_layer1PfS_,"ax",@progbits
	.align	128
        .global         _Z16avgpool2D_layer1PfS_
        .type           _Z16avgpool2D_layer1PfS_,@function
        .size           _Z16avgpool2D_layer1PfS_,(.L_x_40 - _Z16avgpool2D_layer1PfS_)
        .other          _Z16avgpool2D_layer1PfS_,@"STO_CUDA_ENTRY STV_DEFAULT"
_Z16avgpool2D_layer1PfS_:
.text._Z16avgpool2D_layer1PfS_:
        /* <DEDUP_REMOVED lines=15> */
[----:B------:R-:W-:Y:S01]  /*00f0*/  IMAD R5, R9, 0x120, R0 ;  /* 0x0000012009057824 */ /* 0x000fe200078e0200 */
[----:B------:R-:W1:Y:S03]  /*0100*/  LDCU.64 UR4, c[0x0][0x358] ;  /* 0x00006b00ff0477ac */ /* 0x000e660008000a00 */
[----:B------:R-:W-:-:S05]  /*0110*/  IMAD R5, R6, 0x18, R5 ;  /* 0x0000001806057824 */ /* 0x000fca00078e0205 */
[----:B------:R-:W-:-:S05]  /*0120*/  SHF.L.U32 R5, R5, 0x1, RZ ;  /* 0x0000000105057819 */ /* 0x000fca00000006ff */
[----:B0-----:R-:W-:Y:S02]  /*0130*/  IMAD.WIDE R2, R5, 0x4, R2 ;  /* 0x0000000405027825 */ /* 0x001fe400078e0202 */
[----:B------:R-:W0:Y:S03]  /*0140*/  LDC.64 R4, c[0x0][0x388] ;  /* 0x0000e200ff047b82 */ /* 0x000e260000000a00 */
[----:B-1----:R-:W2:Y:S04]  /*0150*/  LDG.E R7, desc[UR4][R2.64] ;  /* 0x0000000402077981 */ /* 0x002ea8000c1e1900 */
[----:B------:R-:W3:Y:S04]  /*0160*/  LDG.E R8, desc[UR4][R2.64+0x4] ;  /* 0x0000040402087981 */ /* 0x000ee8000c1e1900 */
[----:B------:R-:W4:Y:S04]  /*0170*/  LDG.E R10, desc[UR4][R2.64+0x60] ;  /* 0x00006004020a7981 */ /* 0x000f28000c1e1900 */
[----:B------:R-:W5:Y:S01]  /*0180*/  LDG.E R12, desc[UR4][R2.64+0x64] ;  /* 0x00006404020c7981 */ /* 0x000f62000c1e1900 */
[----:B------:R-:W-:-:S04]  /*0190*/  IMAD R9, R9, 0x90, R0 ;  /* 0x0000009009097824 */ /* 0x000fc800078e0200 */
[----:B------:R-:W-:-:S04]  /*01a0*/  IMAD R9, R6, 0xc, R9 ;  /* 0x0000000c06097824 */ /* 0x000fc800078e0209 */
        /* <DEDUP_REMOVED lines=8> */
.L_x_32:
        /* <DEDUP_REMOVED lines=13> */
.L_x_40:


//--------------------- .text._Z13conv2D_layer1PfS_S_S_ --------------------------
	.section	.text._Z13conv2D_layer1PfS_S_S_,"ax",@progbits
	.align	128
        .global         _Z13conv2D_layer1PfS_S_S_
        .type           _Z13conv2D_layer1PfS_S_S_,@function
        .size           _Z13conv2D_layer1PfS_S_S_,(.L_x_41 - _Z13conv2D_layer1PfS_S_S_)
        .other          _Z13conv2D_layer1PfS_S_S_,@"STO_CUDA_ENTRY STV_DEFAULT"
_Z13conv2D_layer1PfS_S_S_:
.text._Z13conv2D_layer1PfS_S_S_:
        /* <DEDUP_REMOVED lines=16> */
[----:B------:R-:W-:Y:S02]  /*0100*/  IMAD R11, R8, 0x1c, R10 ;  /* 0x0000001c080b7824 */ /* 0x000fe400078e020a */
[----:B------:R-:W-:-:S04]  /*0110*/  IMAD R7, R9, 0x19, RZ ;  /* 0x0000001909077824 */ /* 0x000fc800078e02ff */
[----:B------:R-:W2:Y:S01]  /*0120*/  LDC.64 R4, c[0x0][0x388] ;  /* 0x0000e200ff047b82 */ /* 0x000ea20000000a00 */
[----:B0-----:R-:W-:-:S05]  /*0130*/  IMAD.WIDE R2, R11, 0x4, R2 ;  /* 0x000000040b027825 */ /* 0x001fca00078e0202 */
[----:B-1----:R-:W3:Y:S01]  /*0140*/  LDG.E R0, desc[UR4][R2.64] ;  /* 0x0000000402007981 */ /* 0x002ee2000c1e1900 */
[----:B--2---:R-:W-:-:S03]  /*0150*/  IMAD.WIDE.U32 R4, R7, 0x4, R4 ;  /* 0x0000000407047825 */ /* 0x004fc600078e0004 */
[----:B------:R-:W2:Y:S04]  /*0160*/  LDG.E R12, desc[UR4][R2.64+0x4] ;  /* 0x00000404020c7981 */ /* 0x000ea8000c1e1900 */
[----:B------:R-:W3:Y:S04]  /*0170*/  LDG.E R13, desc[UR4][R4.64] ;  /* 0x00000004040d7981 */ /* 0x000ee8000c1e1900 */
        /* <DEDUP_REMOVED lines=35> */
[----:B------:R-:W5:Y:S01]  /*03b0*/  LDG.E R23, desc[UR4][R4.64+0x38] ;  /* 0x0000380404177981 */ /* 0x000f62000c1e1900 */
[----:B------:R-:W-:-:S03]  /*03c0*/  FFMA R16, R11, R16, R26 ;  /* 0x000000100b107223 */ /* 0x000fc6000000001a */
[----:B------:R-:W5:Y:S01]  /*03d0*/  LDG.E R11, desc[UR4][R4.64+0x3c] ;  /* 0x00003c04040b7981 */ /* 0x000f62000c1e1900 */
[----:B------:R-:W-:-:S03]  /*03e0*/  FFMA R17, R17, R24, R16 ;  /* 0x0000001811117223 */ /* 0x000fc60000000010 */
[----:B------:R-:W5:Y:S04]  /*03f0*/  LDG.E R16, desc[UR4][R2.64+0x15c] ;  /* 0x00015c0402107981 */ /* 0x000f68000c1e1900 */
[----:B------:R-:W5:Y:S04]  /*0400*/  LDG.E R26, desc[UR4][R4.64+0x54] ;  /* 0x00005404041a7981 */ /* 0x000f68000c1e1900 */
[----:B------:R-:W5:Y:S01]  /*0410*/  LDG.E R24, desc[UR4][R2.64+0x1c8] ;  /* 0x0001c80402187981 */ /* 0x000f62000c1e1900 */
[----:B---3--:R-:W-:-:S03]  /*0420*/  FFMA R17, R0, R25, R17 ;  /* 0x0000001900117223 */ /* 0x008fc60000000011 */
[----:B------:R-:W3:Y:S01]  /*0430*/  LDG.E R0, desc[UR4][R2.64+0x150] ;  /* 0x0001500402007981 */ /* 0x000ee2000c1e1900 */
[----:B--2---:R-:W-:-:S03]  /*0440*/  FFMA R17, R12, R13, R17 ;  /* 0x0000000d0c117223 */ /* 0x004fc60000000011 */
[----:B------:R-:W2:Y:S04]  /*0450*/  LDG.E R12, desc[UR4][R2.64+0x154] ;  /* 0x00015404020c7981 */ /* 0x000ea8000c1e1900 */
[----:B------:R-:W2:Y:S01]  /*0460*/  LDG.E R13, desc[UR4][R4.64+0x40] ;  /* 0x00004004040d7981 */ /* 0x000ea2000c1e1900 */
[----:B----4-:R-:W-:-:S03]  /*0470*/  FFMA R17, R14, R15, R17 ;  /* 0x0000000f0e117223 */ /* 0x010fc60000000011 */
[----:B------:R-:W4:Y:S04]  /*0480*/  LDG.E R14, desc[UR4][R2.64+0x158] ;  /* 0x00015804020e7981 */ /* 0x000f28000c1e1900 */
[----:B------:R-:W4:Y:S01]  /*0490*/  LDG.E R15, desc[UR4][R4.64+0x44] ;  /* 0x00004404040f7981 */ /* 0x000f22000c1e1900 */
[----:B-----5:R-:W-:Y:S02]  /*04a0*/  FFMA R25, R6, R7, R17 ;  /* 0x0000000706197223 */ /* 0x020fe40000000011 */
[----:B------:R-:W0:Y:S01]  /*04b0*/  LDC.64 R6, c[0x0][0x390] ;  /* 0x0000e400ff067b82 */ /* 0x000e220000000a00 */
        /* <DEDUP_REMOVED lines=8> */
[----:B------:R-:W5:Y:S01]  /*0540*/  LDG.E R25, desc[UR4][R2.64+0x1c4] ;  /* 0x0001c40402197981 */ /* 0x000f62000c1e1900 */
[----:B0-----:R-:W-:-:S03]  /*0550*/  IMAD.WIDE.U32 R6, R9, 0x4, R6 ;  /* 0x0000000409067825 */ /* 0x001fc600078e0006 */
[----:B------:R0:W5:Y:S04]  /*0560*/  LDG.E R22, desc[UR4][R2.64+0x1cc] ;  /* 0x0001cc0402167981 */ /* 0x000168000c1e1900 */
[----:B------:R1:W5:Y:S04]  /*0570*/  LDG.E R4, desc[UR4][R4.64+0x60] ;  /* 0x0000600404047981 */ /* 0x000368000c1e1900 */
[----:B------:R-:W5:Y:S01]  /*0580*/  LDG.E R6, desc[UR4][R6.64] ;  /* 0x0000000406067981 */ /* 0x000f62000c1e1900 */
[----:B0-----:R-:W0:Y:S01]  /*0590*/  LDC.64 R2, c[0x0][0x398] ;  /* 0x0000e600ff027b82 */ /* 0x001e220000000a00 */
[----:B-1----:R-:W-:-:S02]  /*05a0*/  HFMA2 R5, -RZ, RZ, 1.875, 0 ;  /* 0x3f800000ff057431 */ /* 0x002fc400000001ff */
[----:B------:R-:W-:-:S04]  /*05b0*/  IMAD R9, R9, 0x240, R10 ;  /* 0x0000024009097824 */ /* 0x000fc800078e020a */
[----:B------:R-:W-:-:S04]  /*05c0*/  IMAD R9, R8, 0x18, R9 ;  /* 0x0000001808097824 */ /* 0x000fc800078e0209 */
[----:B0-----:R-:W-:-:S04]  /*05d0*/  IMAD.WIDE R2, R9, 0x4, R2 ;  /* 0x0000000409027825 */ /* 0x001fc800078e0202 */
        /* <DEDUP_REMOVED lines=10> */
[----:B------:R-:W-:-:S04]  /*0680*/  FADD R6, R27, R6 ;  /* 0x000000061b067221 */ /* 0x000fc80000000000 */
[----:B------:R-:W-:-:S06]  /*0690*/  FMUL R0, |R6|, 2.8853900432586669922 ;  /* 0x4038aa3b06007820 */ /* 0x000fcc0000400200 */
[----:B------:R-:W0:Y:S01]  /*06a0*/  MUFU.EX2 R0, R0 ;  /* 0x0000000000007308 */ /* 0x000e220000000800 */
[----:B------:R-:W-:Y:S01]  /*06b0*/  MOV R12, 0x3c80f082 ;  /* 0x3c80f082000c7802 */ /* 0x000fe20000000f00 */
[----:B------:R-:W-:Y:S01]  /*06c0*/  FMUL R7, R6, R6 ;  /* 0x0000000606077220 */ /* 0x000fe20000400000 */
[----:B0-----:R-:W-:-:S06]  /*06d0*/  FADD R4, R0, 1 ;  /* 0x3f80000000047421 */ /* 0x001fcc0000000000 */
[----:B------:R-:W0:Y:S01]  /*06e0*/  MUFU.RCP R4, R4 ;  /* 0x0000000400047308 */ /* 0x000e220000001000 */
[----:B------:R-:W-:Y:S01]  /*06f0*/  FFMA R12, R7, R12, -0.052303962409496307373 ;  /* 0xbd563cae070c7423 */ /* 0x000fe2000000000c */
[----:B------:R-:W-:-:S03]  /*0700*/  FSETP.GE.AND P1, PT, |R6|, 0.60000002384185791016, PT ;  /* 0x3f19999a0600780b */ /* 0x000fc60003f26200 */
[----:B------:R-:W-:Y:S01]  /*0710*/  FFMA R0, R7, R12, 0.1331529766321182251 ;  /* 0x3e08594107007423 */ /* 0x000fe2000000000c */
[----:B------:R-:W-:-:S03]  /*0720*/  FSETP.GE.AND P0, PT, |R6|, 9.010913848876953125, PT ;  /* 0x41102cb40600780b */ /* 0x000fc60003f06200 */
[----:B------:R-:W-:Y:S01]  /*0730*/  FFMA R0, R7, R0, -0.33332768082618713379 ;  /* 0xbeaaa9ed07007423 */ /* 0x000fe20000000000 */
[----:B0-----:R-:W-:-:S03]  /*0740*/  FFMA R5, R4, -2, R5 ;  /* 0xc000000004057823 */ /* 0x001fc60000000005 */
[----:B------:R-:W-:Y:S02]  /*0750*/  FFMA R7, R7, R0, RZ ;  /* 0x0000000007077223 */ /* 0x000fe400000000ff */
[----:B------:R-:W-:-:S04]  /*0760*/  FSEL R5, R5, 1, !P0 ;  /* 0x3f80000005057808 */ /* 0x000fc80004000000 */
[--C-:B------:R-:W-:Y:S01]  /*0770*/  LOP3.LUT R5, R5, 0x80000000, R6.reuse, 0xb8, !PT ;  /* 0x8000000005057812 */ /* 0x100fe200078eb806 */
[----:B------:R-:W-:-:S05]  /*0780*/  @!P1 FFMA R5, R6, R7, R6 ;  /* 0x0000000706059223 */ /* 0x000fca0000000006 */
[----:B------:R-:W-:Y:S01]  /*0790*/  STG.E desc[UR4][R2.64], R5 ;  /* 0x0000000502007986 */ /* 0x000fe2000c101904 */
[----:B------:R-:W-:Y:S05]  /*07a0*/  EXIT ;  /* 0x000000000000794d */ /* 0x000fea0003800000 */
.L_x_33:
        /* <DEDUP_REMOVED lines=13> */
.L_x_41:


//--------------------- .nv.shared._Z13softmax_layerPfS_S_S_ --------------------------
	.section	.nv.shared._Z13softmax_layerPfS_S_S_,"aw",@nobits
	.sectionflags	@""
	.align	4
.nv.shared._Z13softmax_layerPfS_S_S_:
	.zero		1032


//--------------------- .nv.shared.reserved.0     --------------------------
	.section	.nv.shared.reserved.0,"aw",@nobits
	.weak		__nv_reservedSMEM_offset_0_alias
	.size		__nv_reservedSMEM_offset_0_alias, 0, 64
	.other		__nv_reservedSMEM_offset_0_alias,@"STO_CUDA_RESERVED_SHARED STV_DEFAULT"
__nv_reservedSMEM_offset_0_alias:
	.zero		0
	.zero		64


//--------------------- .nv.constant0._Z13softmax_layerPfS_S_S_ --------------------------
	.section	.nv.constant0._Z13softmax_layerPfS_S_S_,"a",@progbits
	.sectionflags	@""
	.align	4
.nv.constant0._Z13softmax_layerPfS_S_S_:
	.zero		928


//--------------------- .nv.constant0._Z11dense_layerPfS_S_S_ii --------------------------
	.section	.nv.constant0._Z11dense_layerPfS_S_S_ii,"a",@progbits
	.sectionflags	@""
	.align	4
.nv.constant0._Z11dense_layerPfS_S_S_ii:
	.zero		936


//--------------------- .nv.constant0._Z7flattenPfS_ --------------------------
	.section	.nv.constant0._Z7flattenPfS_,"a",@progbits
	.sectionflags	@""
	.align	4
.nv.constant0._Z7flattenPfS_:
	.zero		912


//--------------------- .nv.constant0._Z16avgpool2D_layer2PfS_ --------------------------
	.section	.nv.constant0._Z16avgpool2D_layer2PfS_,"a",@progbits
	.sectionflags	@""
	.align	4
.nv.constant0._Z16avgpool2D_layer2PfS_:
	.zero		912


//--------------------- .nv.constant0._Z13conv2D_layer2PfS_S_S_ --------------------------
	.section	.nv.constant0._Z13conv2D_layer2PfS_S_S_,"a",@progbits
	.sectionflags	@""
	.align	4
.nv.constant0._Z13conv2D_layer2PfS_S_S_:
	.zero		928


//--------------------- .nv.constant0._Z16avgpool2D_layer1PfS_ --------------------------
	.section	.nv.constant0._Z16avgpool2D_layer1PfS_,"a",@progbits
	.sectionflags	@""
	.align	4
.nv.constant0._Z16avgpool2D_layer1PfS_:
	.zero		912


//--------------------- .nv.constant0._Z13conv2D_layer1PfS_S_S_ --------------------------
	.section	.nv.constant0._Z13conv2D_layer1PfS_S_S_,"a",@progbits
	.sectionflags	@""
	.align	4
.nv.constant0._Z13conv2D_layer1PfS_S_S_:
	.zero		928


//--------------------- SYMBOLS --------------------------

	.type		.nv.reservedSmem.offset0,@object
	.size		.nv.reservedSmem.offset0,0x4
	.type		.nv.reservedSmem.cap,@object
	.size		.nv.reservedSmem.cap,0x4
